// auto-generated by cutlass_sweep.gemm — config: {"arch": "sm_90", "cluster_m": 2, "cluster_n": 1, "dtype": "e4m3", "stages": 0, "tile_k": 64, "tile_m": 256, "tile_n": 64}
#include "cutlass/cutlass.h"
#include "cutlass/gemm/collective/collective_builder.hpp"
#include "cutlass/gemm/device/gemm_universal_adapter.h"
#include "cutlass/gemm/kernel/gemm_universal.hpp"
#include "cutlass/epilogue/collective/collective_builder.hpp"

using ElemA = cutlass::float_e4m3_t;
using ElemB = cutlass::float_e4m3_t;
using ElemCD = cutlass::float_e4m3_t;
using Acc  = float;
using TileShape    = cute::Shape<cute::_256, cute::_64, cute::_64>;
using ClusterShape = cute::Shape<cute::_2, cute::_1, cute::_1>;

using CollectiveEpilogue = typename cutlass::epilogue::collective::CollectiveBuilder<
    cutlass::arch::Sm90, cutlass::arch::OpClassTensorOp,
    TileShape, ClusterShape,
    cutlass::epilogue::collective::EpilogueTileAuto,
    Acc, Acc,
    ElemCD, cutlass::layout::RowMajor, 128 / cutlass::sizeof_bits<ElemCD>::value,
    ElemCD, cutlass::layout::RowMajor, 128 / cutlass::sizeof_bits<ElemCD>::value,
    cutlass::epilogue::collective::EpilogueScheduleAuto
  >::CollectiveOp;

using CollectiveMainloop = typename cutlass::gemm::collective::CollectiveBuilder<
    cutlass::arch::Sm90, cutlass::arch::OpClassTensorOp,
    ElemA, cutlass::layout::RowMajor, 128 / cutlass::sizeof_bits<ElemA>::value,
    ElemB, cutlass::layout::ColumnMajor, 128 / cutlass::sizeof_bits<ElemB>::value,
    Acc,
    TileShape, ClusterShape,
    cutlass::gemm::collective::StageCountAutoCarveout<static_cast<int>(sizeof(typename CollectiveEpilogue::SharedStorage))>,
    cutlass::gemm::collective::KernelScheduleAuto
  >::CollectiveOp;

using GemmKernel = cutlass::gemm::kernel::GemmUniversal<
    cute::Shape<int,int,int,int>,
    CollectiveMainloop,
    CollectiveEpilogue
>;
using Gemm = cutlass::gemm::device::GemmUniversalAdapter<GemmKernel>;

// Force the device kernel symbol into the cubin without needing a host main.
auto* _anchor = &cutlass::device_kernel<GemmKernel>;


// ===== COMPILED SASS (sm_90a) =====

	.target	sm_90a

	.elftype	@"ET_EXEC"


//--------------------- .note.nv.tkinfo           --------------------------
	.section	.note.nv.tkinfo,"",@"SHT_NOTE"
	.sectionflags	@"SHF_NOTE_NV_TKINFO"
	.tkinfo
        /*0018*/ 	.word	0x00000002
        /*0030*/ 	.string	""
        /*0030*/ 	.string	"ptxas"
        /*0030*/ 	.string	"Cuda compilation tools, release 13.0, V13.0.88"
        /*0030*/ 	.string	"Build cuda_13.0.r13.0/compiler.36424714_0"
        /*0030*/ 	.string	"-arch sm_90a -m 64 "



//--------------------- .note.nv.cuinfo           --------------------------
	.section	.note.nv.cuinfo,"",@"SHT_NOTE"
	.sectionflags	@"SHF_NOTE_NV_CUINFO"
        /*0018*/ 	.short	0x0002
        /*001a*/ 	.short	0x005a
        /*001c*/ 	.short	0x0082
	.zero		2


//--------------------- .nv.info                  --------------------------
	.section	.nv.info,"",@"SHT_CUDA_INFO"
	.align	4


	//----- nvinfo : EIATTR_REGCOUNT
	.align		4
        /*0000*/ 	.byte	0x04, 0x2f
        /*0002*/ 	.short	(.L_12 - .L_11)
	.align		4
.L_11:
        /*0004*/ 	.word	index@(_ZN7cutlass13device_kernelINS_4gemm6kernel13GemmUniversalIN4cute5tupleIJiiiiEEENS1_10collective13CollectiveMmaINS1_37MainloopSm90TmaGmmaWarpSpecializedFP8ILi11ENS5_IJNS4_1CILi2EEENSA_ILi1EEESC_EEENS1_35KernelTmaWarpSpecializedCooperativeEEENS5_IJNSA_ILi256EEENSA_ILi64EEESH_EEENS_12float_e4m3_tENS5_IJlSC_lEEESJ_SK_NS4_8TiledMMAINS4_8MMA_AtomIJNS4_4SM904GMMA30MMA_64x64x32_F32E4M3E4M3_SS_TNILNSO_7ScaleInE1ELSQ_1EEEEEENS4_6LayoutISD_NS5_IJSC_NSA_ILi0EEESU_EEEEENS5_IJNS4_10UnderscoreESX_SX_EEEEENS4_13SM90_TMA_LOADENS4_14ComposedLayoutINS4_7SwizzleILi2ELi4ELi3EEENS4_18smem_ptr_flag_bitsILi8EEENST_INS5_IJNSA_ILi8EEESH_EEENS5_IJSH_SC_EEEEEEEvNS4_8identityENS4_23SM90_TMA_LOAD_MULTICASTES1A_vS1B_EENS_8epilogue10collective6detail29Sm90TmaWarpSpecializedAdapterINS1F_15DefaultEpilogueISJ_SK_SK_NS1E_6thread17LinearCombinationISJ_Li1EffLNS1J_9ScaleType4KindE0ELNS_15FloatRoundStyleE2ESJ_EENS1_15EpilogueDefaultEEEEEvvEEEEvNT_6ParamsE)
        /*0008*/ 	.word	0x000000a8


	//----- nvinfo : EIATTR_FRAME_SIZE
	.align		4
.L_12:
        /*000c*/ 	.byte	0x04, 0x11
        /*000e*/ 	.short	(.L_14 - .L_13)
	.align		4
.L_13:
        /*0010*/ 	.word	index@(_ZN7cutlass13device_kernelINS_4gemm6kernel13GemmUniversalIN4cute5tupleIJiiiiEEENS1_10collective13CollectiveMmaINS1_37MainloopSm90TmaGmmaWarpSpecializedFP8ILi11ENS5_IJNS4_1CILi2EEENSA_ILi1EEESC_EEENS1_35KernelTmaWarpSpecializedCooperativeEEENS5_IJNSA_ILi256EEENSA_ILi64EEESH_EEENS_12float_e4m3_tENS5_IJlSC_lEEESJ_SK_NS4_8TiledMMAINS4_8MMA_AtomIJNS4_4SM904GMMA30MMA_64x64x32_F32E4M3E4M3_SS_TNILNSO_7ScaleInE1ELSQ_1EEEEEENS4_6LayoutISD_NS5_IJSC_NSA_ILi0EEESU_EEEEENS5_IJNS4_10UnderscoreESX_SX_EEEEENS4_13SM90_TMA_LOADENS4_14ComposedLayoutINS4_7SwizzleILi2ELi4ELi3EEENS4_18smem_ptr_flag_bitsILi8EEENST_INS5_IJNSA_ILi8EEESH_EEENS5_IJSH_SC_EEEEEEEvNS4_8identityENS4_23SM90_TMA_LOAD_MULTICASTES1A_vS1B_EENS_8epilogue10collective6detail29Sm90TmaWarpSpecializedAdapterINS1F_15DefaultEpilogueISJ_SK_SK_NS1E_6thread17LinearCombinationISJ_Li1EffLNS1J_9ScaleType4KindE0ELNS_15FloatRoundStyleE2ESJ_EENS1_15EpilogueDefaultEEEEEvvEEEEvNT_6ParamsE)
        /*0014*/ 	.word	0x00000000


	//----- nvinfo : EIATTR_MIN_STACK_SIZE
	.align		4
.L_14:
        /*0018*/ 	.byte	0x04, 0x12
        /*001a*/ 	.short	(.L_16 - .L_15)
	.align		4
.L_15:
        /*001c*/ 	.word	index@(_ZN7cutlass13device_kernelINS_4gemm6kernel13GemmUniversalIN4cute5tupleIJiiiiEEENS1_10collective13CollectiveMmaINS1_37MainloopSm90TmaGmmaWarpSpecializedFP8ILi11ENS5_IJNS4_1CILi2EEENSA_ILi1EEESC_EEENS1_35KernelTmaWarpSpecializedCooperativeEEENS5_IJNSA_ILi256EEENSA_ILi64EEESH_EEENS_12float_e4m3_tENS5_IJlSC_lEEESJ_SK_NS4_8TiledMMAINS4_8MMA_AtomIJNS4_4SM904GMMA30MMA_64x64x32_F32E4M3E4M3_SS_TNILNSO_7ScaleInE1ELSQ_1EEEEEENS4_6LayoutISD_NS5_IJSC_NSA_ILi0EEESU_EEEEENS5_IJNS4_10UnderscoreESX_SX_EEEEENS4_13SM90_TMA_LOADENS4_14ComposedLayoutINS4_7SwizzleILi2ELi4ELi3EEENS4_18smem_ptr_flag_bitsILi8EEENST_INS5_IJNSA_ILi8EEESH_EEENS5_IJSH_SC_EEEEEEEvNS4_8identityENS4_23SM90_TMA_LOAD_MULTICASTES1A_vS1B_EENS_8epilogue10collective6detail29Sm90TmaWarpSpecializedAdapterINS1F_15DefaultEpilogueISJ_SK_SK_NS1E_6thread17LinearCombinationISJ_Li1EffLNS1J_9ScaleType4KindE0ELNS_15FloatRoundStyleE2ESJ_EENS1_15EpilogueDefaultEEEEEvvEEEEvNT_6ParamsE)
        /*0020*/ 	.word	0x00000000
.L_16:


//--------------------- .nv.compat                --------------------------
	.section	.nv.compat,"",@"SHT_CUDA_COMPAT_INFO"
	.align	4
        /*0000*/ 	.byte	0x02, 0x09, 0x01, 0x00, 0x02, 0x02, 0x04, 0x00, 0x02, 0x05, 0x05, 0x00, 0x03, 0x07, 0x01, 0x01
        /*0010*/ 	.byte	0x02, 0x03, 0x01, 0x00, 0x02, 0x06, 0x01, 0x00, 0x04, 0x0b, 0x08, 0x00, 0x00, 0x00, 0x00, 0x00
        /*0020*/ 	.byte	0x00, 0x00, 0x00, 0x00


//--------------------- .nv.info._ZN7cutlass13device_kernelINS_4gemm6kernel13GemmUniversalIN4cute5tupleIJiiiiEEENS1_10collective13CollectiveMmaINS1_37MainloopSm90TmaGmmaWarpSpecializedFP8ILi11ENS5_IJNS4_1CILi2EEENSA_ILi1EEESC_EEENS1_35KernelTmaWarpSpecializedCooperativeEEENS5_IJNSA_ILi256EEENSA_ILi64EEESH_EEENS_12float_e4m3_tENS5_IJlSC_lEEESJ_SK_NS4_8TiledMMAINS4_8MMA_AtomIJNS4_4SM904GMMA30MMA_64x64x32_F32E4M3E4M3_SS_TNILNSO_7ScaleInE1ELSQ_1EEEEEENS4_6LayoutISD_NS5_IJSC_NSA_ILi0EEESU_EEEEENS5_IJNS4_10UnderscoreESX_SX_EEEEENS4_13SM90_TMA_LOADENS4_14ComposedLayoutINS4_7SwizzleILi2ELi4ELi3EEENS4_18smem_ptr_flag_bitsILi8EEENST_INS5_IJNSA_ILi8EEESH_EEENS5_IJSH_SC_EEEEEEEvNS4_8identityENS4_23SM90_TMA_LOAD_MULTICASTES1A_vS1B_EENS_8epilogue10collective6detail29Sm90TmaWarpSpecializedAdapterINS1F_15DefaultEpilogueISJ_SK_SK_NS1E_6thread17LinearCombinationISJ_Li1EffLNS1J_9ScaleType4KindE0ELNS_15FloatRoundStyleE2ESJ_EENS1_15EpilogueDefaultEEEEEvvEEEEvNT_6ParamsE --------------------------
	.section	.nv.info._ZN7cutlass13device_kernelINS_4gemm6kernel13GemmUniversalIN4cute5tupleIJiiiiEEENS1_10collective13CollectiveMmaINS1_37MainloopSm90TmaGmmaWarpSpecializedFP8ILi11ENS5_IJNS4_1CILi2EEENSA_ILi1EEESC_EEENS1_35KernelTmaWarpSpecializedCooperativeEEENS5_IJNSA_ILi256EEENSA_ILi64EEESH_EEENS_12float_e4m3_tENS5_IJlSC_lEEESJ_SK_NS4_8TiledMMAINS4_8MMA_AtomIJNS4_4SM904GMMA30MMA_64x64x32_F32E4M3E4M3_SS_TNILNSO_7ScaleInE1ELSQ_1EEEEEENS4_6LayoutISD_NS5_IJSC_NSA_ILi0EEESU_EEEEENS5_IJNS4_10UnderscoreESX_SX_EEEEENS4_13SM90_TMA_LOADENS4_14ComposedLayoutINS4_7SwizzleILi2ELi4ELi3EEENS4_18smem_ptr_flag_bitsILi8EEENST_INS5_IJNSA_ILi8EEESH_EEENS5_IJSH_SC_EEEEEEEvNS4_8identityENS4_23SM90_TMA_LOAD_MULTICASTES1A_vS1B_EENS_8epilogue10collective6detail29Sm90TmaWarpSpecializedAdapterINS1F_15DefaultEpilogueISJ_SK_SK_NS1E_6thread17LinearCombinationISJ_Li1EffLNS1J_9ScaleType4KindE0ELNS_15FloatRoundStyleE2ESJ_EENS1_15EpilogueDefaultEEEEEvvEEEEvNT_6ParamsE,"",@"SHT_CUDA_INFO"
	.sectionflags	@""
	.align	4


	//----- nvinfo : EIATTR_CUDA_API_VERSION
	.align		4
        /*0000*/ 	.byte	0x04, 0x37
        /*0002*/ 	.short	(.L_18 - .L_17)
.L_17:
        /*0004*/ 	.word	0x00000082


	//----- nvinfo : EIATTR_KPARAM_INFO
	.align		4
.L_18:
        /*0008*/ 	.byte	0x04, 0x17
        /*000a*/ 	.short	(.L_20 - .L_19)
.L_19:
        /*000c*/ 	.word	0x00000000
        /*0010*/ 	.short	0x0000
        /*0012*/ 	.short	0x0070
        /*0014*/ 	.byte	0x00, 0xf0, 0x01, 0x10


	//----- nvinfo : EIATTR_SPARSE_MMA_MASK
	.align		4
.L_20:
        /*0018*/ 	.byte	0x03, 0x50
        /*001a*/ 	.short	0x0000


	//----- nvinfo : EIATTR_MAXREG_COUNT
	.align		4
        /*001c*/ 	.byte	0x03, 0x1b
        /*001e*/ 	.short	0x00a8


	//----- nvinfo : EIATTR_NUM_BARRIERS
	.align		4
        /*0020*/ 	.byte	0x02, 0x4c
        /*0022*/ 	.byte	0x01
	.zero		1


	//----- nvinfo : EIATTR_MERCURY_ISA_VERSION
	.align		4
        /*0024*/ 	.byte	0x03, 0x5f
        /*0026*/ 	.short	0x0101


	//----- nvinfo : EIATTR_INT_WARP_WIDE_INSTR_OFFSETS
	.align		4
        /*0028*/ 	.byte	0x04, 0x31
        /*002a*/ 	.short	(.L_22 - .L_21)


	//   ....[0]....
.L_21:
        /*002c*/ 	.word	0x000005b0


	//   ....[1]....
        /*0030*/ 	.word	0x000005e0


	//   ....[2]....
        /*0034*/ 	.word	0x00000760


	//----- nvinfo : EIATTR_COOP_GROUP_MASK_REGIDS
	.align		4
.L_22:
        /*0038*/ 	.byte	0x04, 0x29
        /*003a*/ 	.short	(.L_24 - .L_23)


	//   ....[0]....
.L_23:
        /*003c*/ 	.word	0xffffffff


	//   ....[1]....
        /*0040*/ 	.word	0xffffffff


	//   ....[2]....
        /*0044*/ 	.word	0xffffffff


	//   ....[3]....
        /*0048*/ 	.word	0xffffffff


	//   ....[4]....
        /*004c*/ 	.word	0xffffffff


	//   ....[5]....
        /*0050*/ 	.word	0xffffffff


	//----- nvinfo : EIATTR_COOP_GROUP_INSTR_OFFSETS
	.align		4
.L_24:
        /*0054*/ 	.byte	0x04, 0x28
        /*0056*/ 	.short	(.L_26 - .L_25)


	//   ....[0]....
.L_25:
        /*0058*/ 	.word	0x00000060


	//   ....[1]....
        /*005c*/ 	.word	0x00000070


	//   ....[2]....
        /*0060*/ 	.word	0x00000130


	//   ....[3]....
        /*0064*/ 	.word	0x000003e0


	//   ....[4]....
        /*0068*/ 	.word	0x00000900


	//   ....[5]....
        /*006c*/ 	.word	0x00001380


	//----- nvinfo : EIATTR_REG_RECONFIG
	.align		4
.L_26:
        /*0070*/ 	.byte	0x01, 0x54
	.zero		2


	//----- nvinfo : EIATTR_MBARRIER_INSTR_OFFSETS
	.align		4
        /*0074*/ 	.byte	0x04, 0x39
        /*0076*/ 	.short	(.L_28 - .L_27)


	//   ....[0]....
.L_27:
        /*0078*/ 	.word	0x00000250
        /*007c*/ 	.word	0x000000ff
        /*0080*/ 	.word	0x00000000
        /*0084*/ 	.short	0x0100
        /*0086*/ 	.byte	0x08
	.zero		1


	//   ....[1]....
        /*0088*/ 	.word	0x00000260
        /*008c*/ 	.word	0x000000ff
        /*0090*/ 	.word	0x00000058
        /*0094*/ 	.short	0x0100
        /*0096*/ 	.byte	0x08
	.zero		1


	//   ....[2]....
        /*0098*/ 	.word	0x00000270
        /*009c*/ 	.word	0x000000ff
        /*00a0*/ 	.word	0x00000008
        /*00a4*/ 	.short	0x0100
        /*00a6*/ 	.byte	0x08
	.zero		1


	//   ....[3]....
        /*00a8*/ 	.word	0x00000280
        /*00ac*/ 	.word	0x000000ff
        /*00b0*/ 	.word	0x00000060
        /*00b4*/ 	.short	0x0100
        /*00b6*/ 	.byte	0x08
	.zero		1


	//   ....[4]....
        /*00b8*/ 	.word	0x00000290
        /*00bc*/ 	.word	0x000000ff
        /*00c0*/ 	.word	0x00000010
        /*00c4*/ 	.short	0x0100
        /*00c6*/ 	.byte	0x08
	.zero		1


	//   ....[5]....
        /*00c8*/ 	.word	0x000002a0
        /*00cc*/ 	.word	0x000000ff
        /*00d0*/ 	.word	0x00000068
        /*00d4*/ 	.short	0x0100
        /*00d6*/ 	.byte	0x08
	.zero		1


	//   ....[6]....
        /*00d8*/ 	.word	0x000002b0
        /*00dc*/ 	.word	0x000000ff
        /*00e0*/ 	.word	0x00000018
        /*00e4*/ 	.short	0x0100
        /*00e6*/ 	.byte	0x08
	.zero		1


	//   ....[7]....
        /*00e8*/ 	.word	0x000002c0
        /*00ec*/ 	.word	0x000000ff
        /*00f0*/ 	.word	0x00000070
        /*00f4*/ 	.short	0x0100
        /*00f6*/ 	.byte	0x08
	.zero		1


	//   ....[8]....
        /*00f8*/ 	.word	0x000002d0
        /*00fc*/ 	.word	0x000000ff
        /*0100*/ 	.word	0x00000020
        /*0104*/ 	.short	0x0100
        /*0106*/ 	.byte	0x08
	.zero		1


	//   ....[9]....
        /*0108*/ 	.word	0x000002e0
        /*010c*/ 	.word	0x000000ff
        /*0110*/ 	.word	0x00000078
        /*0114*/ 	.short	0x0100
        /*0116*/ 	.byte	0x08
	.zero		1


	//   ....[10]....
        /*0118*/ 	.word	0x000002f0
        /*011c*/ 	.word	0x000000ff
        /*0120*/ 	.word	0x00000028
        /*0124*/ 	.short	0x0100
        /*0126*/ 	.byte	0x08
	.zero		1


	//   ....[11]....
        /*0128*/ 	.word	0x00000300
        /*012c*/ 	.word	0x000000ff
        /*0130*/ 	.word	0x00000080
        /*0134*/ 	.short	0x0100
        /*0136*/ 	.byte	0x08
	.zero		1


	//   ....[12]....
        /*0138*/ 	.word	0x00000310
        /*013c*/ 	.word	0x000000ff
        /*0140*/ 	.word	0x00000030
        /*0144*/ 	.short	0x0100
        /*0146*/ 	.byte	0x08
	.zero		1


	//   ....[13]....
        /*0148*/ 	.word	0x00000320
        /*014c*/ 	.word	0x000000ff
        /*0150*/ 	.word	0x00000088
        /*0154*/ 	.short	0x0100
        /*0156*/ 	.byte	0x08
	.zero		1


	//   ....[14]....
        /*0158*/ 	.word	0x00000330
        /*015c*/ 	.word	0x000000ff
        /*0160*/ 	.word	0x00000038
        /*0164*/ 	.short	0x0100
        /*0166*/ 	.byte	0x08
	.zero		1


	//   ....[15]....
        /*0168*/ 	.word	0x00000340
        /*016c*/ 	.word	0x000000ff
        /*0170*/ 	.word	0x00000090
        /*0174*/ 	.short	0x0100
        /*0176*/ 	.byte	0x08
	.zero		1


	//   ....[16]....
        /*0178*/ 	.word	0x00000350
        /*017c*/ 	.word	0x000000ff
        /*0180*/ 	.word	0x00000040
        /*0184*/ 	.short	0x0100
        /*0186*/ 	.byte	0x08
	.zero		1


	//   ....[17]....
        /*0188*/ 	.word	0x00000360
        /*018c*/ 	.word	0x000000ff
        /*0190*/ 	.word	0x00000098
        /*0194*/ 	.short	0x0100
        /*0196*/ 	.byte	0x08
	.zero		1


	//   ....[18]....
        /*0198*/ 	.word	0x00000370
        /*019c*/ 	.word	0x000000ff
        /*01a0*/ 	.word	0x00000048
        /*01a4*/ 	.short	0x0100
        /*01a6*/ 	.byte	0x08
	.zero		1


	//   ....[19]....
        /*01a8*/ 	.word	0x00000380
        /*01ac*/ 	.word	0x000000ff
        /*01b0*/ 	.word	0x000000a0
        /*01b4*/ 	.short	0x0100
        /*01b6*/ 	.byte	0x08
	.zero		1


	//   ....[20]....
        /*01b8*/ 	.word	0x00000390
        /*01bc*/ 	.word	0x000000ff
        /*01c0*/ 	.word	0x00000050
        /*01c4*/ 	.short	0x0100
        /*01c6*/ 	.byte	0x08
	.zero		1


	//   ....[21]....
        /*01c8*/ 	.word	0x000003a0
        /*01cc*/ 	.word	0x000000ff
        /*01d0*/ 	.word	0x000000a8
        /*01d4*/ 	.short	0x0100
        /*01d6*/ 	.byte	0x08
	.zero		1


	//   ....[22]....
        /*01d8*/ 	.word	0x000007f0
        /*01dc*/ 	.word	0x000000ff
        /*01e0*/ 	.word	0x000000c0
        /*01e4*/ 	.short	0x0100
        /*01e6*/ 	.byte	0x06
	.zero		1


	//   ....[23]....
        /*01e8*/ 	.word	0x00000890
        /*01ec*/ 	.word	0x000000ff
        /*01f0*/ 	.word	0x000000c8
        /*01f4*/ 	.short	0x0100
        /*01f6*/ 	.byte	0x06
	.zero		1


	//   ....[24]....
        /*01f8*/ 	.word	0x000018b0
        /*01fc*/ 	.word	0x000000ff
        /*0200*/ 	.word	0x00000000
        /*0204*/ 	.short	0x010a
        /*0206*/ 	.byte	0x06
	.zero		1


	//   ....[25]....
        /*0208*/ 	.word	0x000018f0
        /*020c*/ 	.word	0x000000ff
        /*0210*/ 	.word	0x00000000
        /*0214*/ 	.short	0x010a
        /*0216*/ 	.byte	0x06
	.zero		1


	//   ....[26]....
        /*0218*/ 	.word	0x000022c0
        /*021c*/ 	.word	0x000000ff
        /*0220*/ 	.word	0x00000000
        /*0224*/ 	.short	0x010a
        /*0226*/ 	.byte	0x0c
	.zero		1


	//   ....[27]....
        /*0228*/ 	.word	0x00002300
        /*022c*/ 	.word	0x000000ff
        /*0230*/ 	.word	0x00000000
        /*0234*/ 	.short	0x010a
        /*0236*/ 	.byte	0x0c
	.zero		1


	//   ....[28]....
        /*0238*/ 	.word	0x000029d0
        /*023c*/ 	.word	0x0000000e
        /*0240*/ 	.word	0x00000000
        /*0244*/ 	.short	0x0101
        /*0246*/ 	.byte	0x3f
	.zero		1


	//   ....[29]....
        /*0248*/ 	.word	0x00003070
        /*024c*/ 	.word	0x0000000c
        /*0250*/ 	.word	0x00000000
        /*0254*/ 	.short	0x0101
        /*0256*/ 	.byte	0x3f
	.zero		1


	//   ....[30]....
        /*0258*/ 	.word	0x00008af0
        /*025c*/ 	.word	0x00000015
        /*0260*/ 	.word	0x00000058
        /*0264*/ 	.short	0x010a
        /*0266*/ 	.byte	0x3f
	.zero		1


	//   ....[31]....
        /*0268*/ 	.word	0x00008e70
        /*026c*/ 	.word	0x00000008
        /*0270*/ 	.word	0x000000c8
        /*0274*/ 	.short	0x0101
        /*0276*/ 	.byte	0x3f
	.zero		1


	//   ....[32]....
        /*0278*/ 	.word	0x000095a0
        /*027c*/ 	.word	0x00000006
        /*0280*/ 	.word	0x00000000
        /*0284*/ 	.short	0x010a
        /*0286*/ 	.byte	0x3f
	.zero		1


	//   ....[33]....
        /*0288*/ 	.word	0x00009620
        /*028c*/ 	.word	0x00000007
        /*0290*/ 	.word	0x00000000
        /*0294*/ 	.short	0x010a
        /*0296*/ 	.byte	0x3f
	.zero		1


	//   ....[34]....
        /*0298*/ 	.word	0x000096b0
        /*029c*/ 	.word	0x00000006
        /*02a0*/ 	.word	0x00000000
        /*02a4*/ 	.short	0x010a
        /*02a6*/ 	.byte	0x3f
	.zero		1


	//   ....[35]....
        /*02a8*/ 	.word	0x00009740
        /*02ac*/ 	.word	0x00000009
        /*02b0*/ 	.word	0x00000000
        /*02b4*/ 	.short	0x010a
        /*02b6*/ 	.byte	0x3f
	.zero		1


	//   ....[36]....
        /*02b8*/ 	.word	0x000097d0
        /*02bc*/ 	.word	0x00000006
        /*02c0*/ 	.word	0x00000000
        /*02c4*/ 	.short	0x010a
        /*02c6*/ 	.byte	0x3f
	.zero		1


	//   ....[37]....
        /*02c8*/ 	.word	0x00009860
        /*02cc*/ 	.word	0x00000009
        /*02d0*/ 	.word	0x00000000
        /*02d4*/ 	.short	0x010a
        /*02d6*/ 	.byte	0x3f
	.zero		1


	//   ....[38]....
        /*02d8*/ 	.word	0x000098f0
        /*02dc*/ 	.word	0x00000006
        /*02e0*/ 	.word	0x00000000
        /*02e4*/ 	.short	0x010a
        /*02e6*/ 	.byte	0x3f
	.zero		1


	//   ....[39]....
        /*02e8*/ 	.word	0x00009980
        /*02ec*/ 	.word	0x00000009
        /*02f0*/ 	.word	0x00000000
        /*02f4*/ 	.short	0x010a
        /*02f6*/ 	.byte	0x3f
	.zero		1


	//   ....[40]....
        /*02f8*/ 	.word	0x00009a10
        /*02fc*/ 	.word	0x0000000a
        /*0300*/ 	.word	0x00000000
        /*0304*/ 	.short	0x010a
        /*0306*/ 	.byte	0x3f
	.zero		1


	//   ....[41]....
        /*0308*/ 	.word	0x00009aa0
        /*030c*/ 	.word	0x0000000b
        /*0310*/ 	.word	0x00000000
        /*0314*/ 	.short	0x010a
        /*0316*/ 	.byte	0x3f
	.zero		1


	//   ....[42]....
        /*0318*/ 	.word	0x00009b30
        /*031c*/ 	.word	0x00000003
        /*0320*/ 	.word	0x00000000
        /*0324*/ 	.short	0x010a
        /*0326*/ 	.byte	0x3f
	.zero		1


	//   ....[43]....
        /*0328*/ 	.word	0x00009ba0
        /*032c*/ 	.word	0x0000000d
        /*0330*/ 	.word	0x00000000
        /*0334*/ 	.short	0x010a
        /*0336*/ 	.byte	0x3f
	.zero		1


	//   ....[44]....
        /*0338*/ 	.word	0x00009c00
        /*033c*/ 	.word	0x0000000f
        /*0340*/ 	.word	0x00000000
        /*0344*/ 	.short	0x010a
        /*0346*/ 	.byte	0x3f
	.zero		1


	//   ....[45]....
        /*0348*/ 	.word	0x00009cd0
        /*034c*/ 	.word	0x00000015
        /*0350*/ 	.word	0x00000058
        /*0354*/ 	.short	0x010a
        /*0356*/ 	.byte	0x3f
	.zero		1


	//   ....[46]....
        /*0358*/ 	.word	0x00009da0
        /*035c*/ 	.word	0x00000006
        /*0360*/ 	.word	0x00000000
        /*0364*/ 	.short	0x010a
        /*0366*/ 	.byte	0x3f
	.zero		1


	//   ....[47]....
        /*0368*/ 	.word	0x00009df0
        /*036c*/ 	.word	0x00000007
        /*0370*/ 	.word	0x00000000
        /*0374*/ 	.short	0x010a
        /*0376*/ 	.byte	0x3f
	.zero		1


	//   ....[48]....
        /*0378*/ 	.word	0x00009e40
        /*037c*/ 	.word	0x00000006
        /*0380*/ 	.word	0x00000000
        /*0384*/ 	.short	0x010a
        /*0386*/ 	.byte	0x3f
	.zero		1


	//   ....[49]....
        /*0388*/ 	.word	0x00009e90
        /*038c*/ 	.word	0x00000009
        /*0390*/ 	.word	0x00000000
        /*0394*/ 	.short	0x010a
        /*0396*/ 	.byte	0x3f
	.zero		1


	//   ....[50]....
        /*0398*/ 	.word	0x00009ee0
        /*039c*/ 	.word	0x00000006
        /*03a0*/ 	.word	0x00000000
        /*03a4*/ 	.short	0x010a
        /*03a6*/ 	.byte	0x3f
	.zero		1


	//   ....[51]....
        /*03a8*/ 	.word	0x00009f30
        /*03ac*/ 	.word	0x00000009
        /*03b0*/ 	.word	0x00000000
        /*03b4*/ 	.short	0x010a
        /*03b6*/ 	.byte	0x3f
	.zero		1


	//   ....[52]....
        /*03b8*/ 	.word	0x00009f80
        /*03bc*/ 	.word	0x00000006
        /*03c0*/ 	.word	0x00000000
        /*03c4*/ 	.short	0x010a
        /*03c6*/ 	.byte	0x3f
	.zero		1


	//   ....[53]....
        /*03c8*/ 	.word	0x00009fd0
        /*03cc*/ 	.word	0x00000009
        /*03d0*/ 	.word	0x00000000
        /*03d4*/ 	.short	0x010a
        /*03d6*/ 	.byte	0x3f
	.zero		1


	//   ....[54]....
        /*03d8*/ 	.word	0x0000a020
        /*03dc*/ 	.word	0x0000000a
        /*03e0*/ 	.word	0x00000000
        /*03e4*/ 	.short	0x010a
        /*03e6*/ 	.byte	0x3f
	.zero		1


	//   ....[55]....
        /*03e8*/ 	.word	0x0000a070
        /*03ec*/ 	.word	0x0000000b
        /*03f0*/ 	.word	0x00000000
        /*03f4*/ 	.short	0x010a
        /*03f6*/ 	.byte	0x3f
	.zero		1


	//----- nvinfo : EIATTR_NUM_MBARRIERS
	.align		4
.L_28:
        /*03f8*/ 	.byte	0x03, 0x38
        /*03fa*/ 	.short	0x0018


	//----- nvinfo : EIATTR_EXIT_INSTR_OFFSETS
	.align		4
        /*03fc*/ 	.byte	0x04, 0x1c
        /*03fe*/ 	.short	(.L_30 - .L_29)


	//   ....[0]....
.L_29:
        /*0400*/ 	.word	0x00000a60


	//   ....[1]....
        /*0404*/ 	.word	0x00001250


	//   ....[2]....
        /*0408*/ 	.word	0x00008200


	//   ....[3]....
        /*040c*/ 	.word	0x00008760


	//   ....[4]....
        /*0410*/ 	.word	0x00009b80


	//----- nvinfo : EIATTR_MAX_THREADS
	.align		4
.L_30:
        /*0414*/ 	.byte	0x04, 0x05
        /*0416*/ 	.short	(.L_32 - .L_31)
.L_31:
        /*0418*/ 	.word	0x00000180
        /*041c*/ 	.word	0x00000001
        /*0420*/ 	.word	0x00000001


	//----- nvinfo : EIATTR_CRS_STACK_SIZE
	.align		4
.L_32:
        /*0424*/ 	.byte	0x04, 0x1e
        /*0426*/ 	.short	(.L_34 - .L_33)
.L_33:
        /*0428*/ 	.word	0x00000000


	//----- nvinfo : EIATTR_CBANK_PARAM_SIZE
	.align		4
.L_34:
        /*042c*/ 	.byte	0x03, 0x19
        /*042e*/ 	.short	0x0470


	//----- nvinfo : EIATTR_PARAM_CBANK
	.align		4
        /*0430*/ 	.byte	0x04, 0x0a
        /*0432*/ 	.short	(.L_36 - .L_35)
	.align		4
.L_35:
        /*0434*/ 	.word	index@(.nv.constant0._ZN7cutlass13device_kernelINS_4gemm6kernel13GemmUniversalIN4cute5tupleIJiiiiEEENS1_10collective13CollectiveMmaINS1_37MainloopSm90TmaGmmaWarpSpecializedFP8ILi11ENS5_IJNS4_1CILi2EEENSA_ILi1EEESC_EEENS1_35KernelTmaWarpSpecializedCooperativeEEENS5_IJNSA_ILi256EEENSA_ILi64EEESH_EEENS_12float_e4m3_tENS5_IJlSC_lEEESJ_SK_NS4_8TiledMMAINS4_8MMA_AtomIJNS4_4SM904GMMA30MMA_64x64x32_F32E4M3E4M3_SS_TNILNSO_7ScaleInE1ELSQ_1EEEEEENS4_6LayoutISD_NS5_IJSC_NSA_ILi0EEESU_EEEEENS5_IJNS4_10UnderscoreESX_SX_EEEEENS4_13SM90_TMA_LOADENS4_14ComposedLayoutINS4_7SwizzleILi2ELi4ELi3EEENS4_18smem_ptr_flag_bitsILi8EEENST_INS5_IJNSA_ILi8EEESH_EEENS5_IJSH_SC_EEEEEEEvNS4_8identityENS4_23SM90_TMA_LOAD_MULTICASTES1A_vS1B_EENS_8epilogue10collective6detail29Sm90TmaWarpSpecializedAdapterINS1F_15DefaultEpilogueISJ_SK_SK_NS1E_6thread17LinearCombinationISJ_Li1EffLNS1J_9ScaleType4KindE0ELNS_15FloatRoundStyleE2ESJ_EENS1_15EpilogueDefaultEEEEEvvEEEEvNT_6ParamsE)
        /*0438*/ 	.short	0x0210
        /*043a*/ 	.short	0x0470


	//----- nvinfo : EIATTR_SW_WAR
	.align		4
.L_36:
        /*043c*/ 	.byte	0x04, 0x36
        /*043e*/ 	.short	(.L_38 - .L_37)
.L_37:
        /*0440*/ 	.word	0x00000008
.L_38:


//--------------------- .nv.callgraph             --------------------------
	.section	.nv.callgraph,"",@"SHT_CUDA_CALLGRAPH"
	.align	4
	.sectionentsize	8
	.align		4
        /*0000*/ 	.word	0x00000000
	.align		4
        /*0004*/ 	.word	0xffffffff
	.align		4
        /*0008*/ 	.word	0x00000000
	.align		4
        /*000c*/ 	.word	0xfffffffe
	.align		4
        /*0010*/ 	.word	0x00000000
	.align		4
        /*0014*/ 	.word	0xfffffffd
	.align		4
        /*0018*/ 	.word	0x00000000
	.align		4
        /*001c*/ 	.word	0xfffffffc


//--------------------- .nv.constant4             --------------------------
	.section	.nv.constant4,"a",@progbits
	.align	8
	.align		8
.nv.constant4:
        /*0000*/ 	.dword	_ZN39_INTERNAL_7824b22a_4_k_cu_ee508661_48974cuda3std3__45__cpo5beginE
	.align		8
        /*0008*/ 	.dword	_ZN39_INTERNAL_7824b22a_4_k_cu_ee508661_48974cuda3std3__45__cpo3endE
	.align		8
        /*0010*/ 	.dword	_ZN39_INTERNAL_7824b22a_4_k_cu_ee508661_48974cuda3std3__45__cpo6cbeginE
	.align		8
        /*0018*/ 	.dword	_ZN39_INTERNAL_7824b22a_4_k_cu_ee508661_48974cuda3std3__45__cpo4cendE
	.align		8
        /*0020*/ 	.dword	_ZN39_INTERNAL_7824b22a_4_k_cu_ee508661_48974cuda3std3__441_GLOBAL__N__7824b22a_4_k_cu_ee508661_48976ignoreE
	.align		8
        /*0028*/ 	.dword	_ZN39_INTERNAL_7824b22a_4_k_cu_ee508661_48974cuda3std3__419piecewise_constructE
	.align		8
        /*0030*/ 	.dword	_ZN39_INTERNAL_7824b22a_4_k_cu_ee508661_48974cuda3std3__48in_placeE
	.align		8
        /*0038*/ 	.dword	_ZN39_INTERNAL_7824b22a_4_k_cu_ee508661_48974cuda3std6ranges3__45__cpo4swapE
	.align		8
        /*0040*/ 	.dword	_ZN39_INTERNAL_7824b22a_4_k_cu_ee508661_48974cuda3std6ranges3__45__cpo9iter_moveE
	.align		8
        /*0048*/ 	.dword	_ZN39_INTERNAL_7824b22a_4_k_cu_ee508661_48974cute7productE
	.align		8
        /*0050*/ 	.dword	_ZN39_INTERNAL_7824b22a_4_k_cu_ee508661_48974cute1_E


//--------------------- .text._ZN7cutlass13device_kernelINS_4gemm6kernel13GemmUniversalIN4cute5tupleIJiiiiEEENS1_10collective13CollectiveMmaINS1_37MainloopSm90TmaGmmaWarpSpecializedFP8ILi11ENS5_IJNS4_1CILi2EEENSA_ILi1EEESC_EEENS1_35KernelTmaWarpSpecializedCooperativeEEENS5_IJNSA_ILi256EEENSA_ILi64EEESH_EEENS_12float_e4m3_tENS5_IJlSC_lEEESJ_SK_NS4_8TiledMMAINS4_8MMA_AtomIJNS4_4SM904GMMA30MMA_64x64x32_F32E4M3E4M3_SS_TNILNSO_7ScaleInE1ELSQ_1EEEEEENS4_6LayoutISD_NS5_IJSC_NSA_ILi0EEESU_EEEEENS5_IJNS4_10UnderscoreESX_SX_EEEEENS4_13SM90_TMA_LOADENS4_14ComposedLayoutINS4_7SwizzleILi2ELi4ELi3EEENS4_18smem_ptr_flag_bitsILi8EEENST_INS5_IJNSA_ILi8EEESH_EEENS5_IJSH_SC_EEEEEEEvNS4_8identityENS4_23SM90_TMA_LOAD_MULTICASTES1A_vS1B_EENS_8epilogue10collective6detail29Sm90TmaWarpSpecializedAdapterINS1F_15DefaultEpilogueISJ_SK_SK_NS1E_6thread17LinearCombinationISJ_Li1EffLNS1J_9ScaleType4KindE0ELNS_15FloatRoundStyleE2ESJ_EENS1_15EpilogueDefaultEEEEEvvEEEEvNT_6ParamsE --------------------------
	.section	.text._ZN7cutlass13device_kernelINS_4gemm6kernel13GemmUniversalIN4cute5tupleIJiiiiEEENS1_10collective13CollectiveMmaINS1_37MainloopSm90TmaGmmaWarpSpecializedFP8ILi11ENS5_IJNS4_1CILi2EEENSA_ILi1EEESC_EEENS1_35KernelTmaWarpSpecializedCooperativeEEENS5_IJNSA_ILi256EEENSA_ILi64EEESH_EEENS_12float_e4m3_tENS5_IJlSC_lEEESJ_SK_NS4_8TiledMMAINS4_8MMA_AtomIJNS4_4SM904GMMA30MMA_64x64x32_F32E4M3E4M3_SS_TNILNSO_7ScaleInE1ELSQ_1EEEEEENS4_6LayoutISD_NS5_IJSC_NSA_ILi0EEESU_EEEEENS5_IJNS4_10UnderscoreESX_SX_EEEEENS4_13SM90_TMA_LOADENS4_14ComposedLayoutINS4_7SwizzleILi2ELi4ELi3EEENS4_18smem_ptr_flag_bitsILi8EEENST_INS5_IJNSA_ILi8EEESH_EEENS5_IJSH_SC_EEEEEEEvNS4_8identityENS4_23SM90_TMA_LOAD_MULTICASTES1A_vS1B_EENS_8epilogue10collective6detail29Sm90TmaWarpSpecializedAdapterINS1F_15DefaultEpilogueISJ_SK_SK_NS1E_6thread17LinearCombinationISJ_Li1EffLNS1J_9ScaleType4KindE0ELNS_15FloatRoundStyleE2ESJ_EENS1_15EpilogueDefaultEEEEEvvEEEEvNT_6ParamsE,"ax",@progbits
	.align	128
.text._ZN7cutlass13device_kernelINS_4gemm6kernel13GemmUniversalIN4cute5tupleIJiiiiEEENS1_10collective13CollectiveMmaINS1_37MainloopSm90TmaGmmaWarpSpecializedFP8ILi11ENS5_IJNS4_1CILi2EEENSA_ILi1EEESC_EEENS1_35KernelTmaWarpSpecializedCooperativeEEENS5_IJNSA_ILi256EEENSA_ILi64EEESH_EEENS_12float_e4m3_tENS5_IJlSC_lEEESJ_SK_NS4_8TiledMMAINS4_8MMA_AtomIJNS4_4SM904GMMA30MMA_64x64x32_F32E4M3E4M3_SS_TNILNSO_7ScaleInE1ELSQ_1EEEEEENS4_6LayoutISD_NS5_IJSC_NSA_ILi0EEESU_EEEEENS5_IJNS4_10UnderscoreESX_SX_EEEEENS4_13SM90_TMA_LOADENS4_14ComposedLayoutINS4_7SwizzleILi2ELi4ELi3EEENS4_18smem_ptr_flag_bitsILi8EEENST_INS5_IJNSA_ILi8EEESH_EEENS5_IJSH_SC_EEEEEEEvNS4_8identityENS4_23SM90_TMA_LOAD_MULTICASTES1A_vS1B_EENS_8epilogue10collective6detail29Sm90TmaWarpSpecializedAdapterINS1F_15DefaultEpilogueISJ_SK_SK_NS1E_6thread17LinearCombinationISJ_Li1EffLNS1J_9ScaleType4KindE0ELNS_15FloatRoundStyleE2ESJ_EENS1_15EpilogueDefaultEEEEEvvEEEEvNT_6ParamsE:
        .type           _ZN7cutlass13device_kernelINS_4gemm6kernel13GemmUniversalIN4cute5tupleIJiiiiEEENS1_10collective13CollectiveMmaINS1_37MainloopSm90TmaGmmaWarpSpecializedFP8ILi11ENS5_IJNS4_1CILi2EEENSA_ILi1EEESC_EEENS1_35KernelTmaWarpSpecializedCooperativeEEENS5_IJNSA_ILi256EEENSA_ILi64EEESH_EEENS_12float_e4m3_tENS5_IJlSC_lEEESJ_SK_NS4_8TiledMMAINS4_8MMA_AtomIJNS4_4SM904GMMA30MMA_64x64x32_F32E4M3E4M3_SS_TNILNSO_7ScaleInE1ELSQ_1EEEEEENS4_6LayoutISD_NS5_IJSC_NSA_ILi0EEESU_EEEEENS5_IJNS4_10UnderscoreESX_SX_EEEEENS4_13SM90_TMA_LOADENS4_14ComposedLayoutINS4_7SwizzleILi2ELi4ELi3EEENS4_18smem_ptr_flag_bitsILi8EEENST_INS5_IJNSA_ILi8EEESH_EEENS5_IJSH_SC_EEEEEEEvNS4_8identityENS4_23SM90_TMA_LOAD_MULTICASTES1A_vS1B_EENS_8epilogue10collective6detail29Sm90TmaWarpSpecializedAdapterINS1F_15DefaultEpilogueISJ_SK_SK_NS1E_6thread17LinearCombinationISJ_Li1EffLNS1J_9ScaleType4KindE0ELNS_15FloatRoundStyleE2ESJ_EENS1_15EpilogueDefaultEEEEEvvEEEEvNT_6ParamsE,@function
        .size           _ZN7cutlass13device_kernelINS_4gemm6kernel13GemmUniversalIN4cute5tupleIJiiiiEEENS1_10collective13CollectiveMmaINS1_37MainloopSm90TmaGmmaWarpSpecializedFP8ILi11ENS5_IJNS4_1CILi2EEENSA_ILi1EEESC_EEENS1_35KernelTmaWarpSpecializedCooperativeEEENS5_IJNSA_ILi256EEENSA_ILi64EEESH_EEENS_12float_e4m3_tENS5_IJlSC_lEEESJ_SK_NS4_8TiledMMAINS4_8MMA_AtomIJNS4_4SM904GMMA30MMA_64x64x32_F32E4M3E4M3_SS_TNILNSO_7ScaleInE1ELSQ_1EEEEEENS4_6LayoutISD_NS5_IJSC_NSA_ILi0EEESU_EEEEENS5_IJNS4_10UnderscoreESX_SX_EEEEENS4_13SM90_TMA_LOADENS4_14ComposedLayoutINS4_7SwizzleILi2ELi4ELi3EEENS4_18smem_ptr_flag_bitsILi8EEENST_INS5_IJNSA_ILi8EEESH_EEENS5_IJSH_SC_EEEEEEEvNS4_8identityENS4_23SM90_TMA_LOAD_MULTICASTES1A_vS1B_EENS_8epilogue10collective6detail29Sm90TmaWarpSpecializedAdapterINS1F_15DefaultEpilogueISJ_SK_SK_NS1E_6thread17LinearCombinationISJ_Li1EffLNS1J_9ScaleType4KindE0ELNS_15FloatRoundStyleE2ESJ_EENS1_15EpilogueDefaultEEEEEvvEEEEvNT_6ParamsE,(.L_x_221 - _ZN7cutlass13device_kernelINS_4gemm6kernel13GemmUniversalIN4cute5tupleIJiiiiEEENS1_10collective13CollectiveMmaINS1_37MainloopSm90TmaGmmaWarpSpecializedFP8ILi11ENS5_IJNS4_1CILi2EEENSA_ILi1EEESC_EEENS1_35KernelTmaWarpSpecializedCooperativeEEENS5_IJNSA_ILi256EEENSA_ILi64EEESH_EEENS_12float_e4m3_tENS5_IJlSC_lEEESJ_SK_NS4_8TiledMMAINS4_8MMA_AtomIJNS4_4SM904GMMA30MMA_64x64x32_F32E4M3E4M3_SS_TNILNSO_7ScaleInE1ELSQ_1EEEEEENS4_6LayoutISD_NS5_IJSC_NSA_ILi0EEESU_EEEEENS5_IJNS4_10UnderscoreESX_SX_EEEEENS4_13SM90_TMA_LOADENS4_14ComposedLayoutINS4_7SwizzleILi2ELi4ELi3EEENS4_18smem_ptr_flag_bitsILi8EEENST_INS5_IJNSA_ILi8EEESH_EEENS5_IJSH_SC_EEEEEEEvNS4_8identityENS4_23SM90_TMA_LOAD_MULTICASTES1A_vS1B_EENS_8epilogue10collective6detail29Sm90TmaWarpSpecializedAdapterINS1F_15DefaultEpilogueISJ_SK_SK_NS1E_6thread17LinearCombinationISJ_Li1EffLNS1J_9ScaleType4KindE0ELNS_15FloatRoundStyleE2ESJ_EENS1_15EpilogueDefaultEEEEEvvEEEEvNT_6ParamsE)
        .other          _ZN7cutlass13device_kernelINS_4gemm6kernel13GemmUniversalIN4cute5tupleIJiiiiEEENS1_10collective13CollectiveMmaINS1_37MainloopSm90TmaGmmaWarpSpecializedFP8ILi11ENS5_IJNS4_1CILi2EEENSA_ILi1EEESC_EEENS1_35KernelTmaWarpSpecializedCooperativeEEENS5_IJNSA_ILi256EEENSA_ILi64EEESH_EEENS_12float_e4m3_tENS5_IJlSC_lEEESJ_SK_NS4_8TiledMMAINS4_8MMA_AtomIJNS4_4SM904GMMA30MMA_64x64x32_F32E4M3E4M3_SS_TNILNSO_7ScaleInE1ELSQ_1EEEEEENS4_6LayoutISD_NS5_IJSC_NSA_ILi0EEESU_EEEEENS5_IJNS4_10UnderscoreESX_SX_EEEEENS4_13SM90_TMA_LOADENS4_14ComposedLayoutINS4_7SwizzleILi2ELi4ELi3EEENS4_18smem_ptr_flag_bitsILi8EEENST_INS5_IJNSA_ILi8EEESH_EEENS5_IJSH_SC_EEEEEEEvNS4_8identityENS4_23SM90_TMA_LOAD_MULTICASTES1A_vS1B_EENS_8epilogue10collective6detail29Sm90TmaWarpSpecializedAdapterINS1F_15DefaultEpilogueISJ_SK_SK_NS1E_6thread17LinearCombinationISJ_Li1EffLNS1J_9ScaleType4KindE0ELNS_15FloatRoundStyleE2ESJ_EENS1_15EpilogueDefaultEEEEEvvEEEEvNT_6ParamsE,@"STO_CUDA_ENTRY STV_DEFAULT"
_ZN7cutlass13device_kernelINS_4gemm6kernel13GemmUniversalIN4cute5tupleIJiiiiEEENS1_10collective13CollectiveMmaINS1_37MainloopSm90TmaGmmaWarpSpecializedFP8ILi11ENS5_IJNS4_1CILi2EEENSA_ILi1EEESC_EEENS1_35KernelTmaWarpSpecializedCooperativeEEENS5_IJNSA_ILi256EEENSA_ILi64EEESH_EEENS_12float_e4m3_tENS5_IJlSC_lEEESJ_SK_NS4_8TiledMMAINS4_8MMA_AtomIJNS4_4SM904GMMA30MMA_64x64x32_F32E4M3E4M3_SS_TNILNSO_7ScaleInE1ELSQ_1EEEEEENS4_6LayoutISD_NS5_IJSC_NSA_ILi0EEESU_EEEEENS5_IJNS4_10UnderscoreESX_SX_EEEEENS4_13SM90_TMA_LOADENS4_14ComposedLayoutINS4_7SwizzleILi2ELi4ELi3EEENS4_18smem_ptr_flag_bitsILi8EEENST_INS5_IJNSA_ILi8EEESH_EEENS5_IJSH_SC_EEEEEEEvNS4_8identityENS4_23SM90_TMA_LOAD_MULTICASTES1A_vS1B_EENS_8epilogue10collective6detail29Sm90TmaWarpSpecializedAdapterINS1F_15DefaultEpilogueISJ_SK_SK_NS1E_6thread17LinearCombinationISJ_Li1EffLNS1J_9ScaleType4KindE0ELNS_15FloatRoundStyleE2ESJ_EENS1_15EpilogueDefaultEEEEEvvEEEEvNT_6ParamsE:
[----:B------:R-:W-:Y:S01]  /*0000*/  LDC R1, c[0x0][0x28] ;  /* 0x00000a00ff017b82 */ /* 0x000fe20000000800 */
[----:B------:R-:W0:Y:S01]  /*0010*/  S2R R0, SR_TID.X ;  /* 0x0000000000007919 */ /* 0x000e220000002100 */
[----:B------:R-:W-:Y:S01]  /*0020*/  ELECT P0, URZ, PT ;  /* 0x00000000003f782f */ /* 0x000fe20003800000 */
[----:B------:R-:W-:Y:S01]  /*0030*/  BSSY B0, `(.L_x_0) ;  /* 0x000000f000007945 */ /* 0x000fe20003800000 */
[--C-:B0-----:R-:W-:Y:S02]  /*0040*/  SHF.R.U32.HI R2, RZ, 0x5, R0.reuse ;  /* 0x00000005ff027819 */ /* 0x101fe40000011600 */
[----:B------:R-:W-:-:S03]  /*0050*/  SHF.R.U32.HI R3, RZ, 0x7, R0 ;  /* 0x00000007ff037819 */ /* 0x000fc60000011600 */
[----:B------:R-:W0:Y:S04]  /*0060*/  SHFL.IDX PT, R7, R2, RZ, 0x1f ;  /* 0x00001fff02077589 */ /* 0x000e2800000e0000 */
[----:B------:R-:W1:Y:S01]  /*0070*/  SHFL.IDX PT, R3, R3, RZ, 0x1f ;  /* 0x00001fff03037589 */ /* 0x000e6200000e0000 */
[----:B0-----:R-:W-:-:S13]  /*0080*/  ISETP.NE.OR P0, PT, R7, RZ, !P0 ;  /* 0x000000ff0700720c */ /* 0x001fda0004705670 */
[----:B-1----:R-:W-:Y:S05]  /*0090*/  @P0 BRA `(.L_x_1) ;  /* 0x0000000000200947 */ /* 0x002fea0003800000 */
[----:B------:R-:W-:Y:S02]  /*00a0*/  ULDC.64 UR4, c[0x0][0x198] ;  /* 0x0000660000047ab9 */ /* 0x000fe40000000a00 */
[----:B------:R-:W-:Y:S02]  /*00b0*/  UIADD3 UR6, UP0, UR4, 0xf0, URZ ;  /* 0x000000f004067890 */ /* 0x000fe4000ff1e03f */
[----:B------:R-:W-:Y:S02]  /*00c0*/  UIADD3 UR4, UP1, UR4, 0x1f0, URZ ;  /* 0x000001f004047890 */ /* 0x000fe4000ff3e03f */
[----:B------:R-:W-:Y:S02]  /*00d0*/  UIADD3.X UR7, URZ, UR5, URZ, UP0, !UPT ;  /* 0x000000053f077290 */ /* 0x000fe400087fe43f */
[----:B------:R-:W-:-:S07]  /*00e0*/  UIADD3.X UR5, URZ, UR5, URZ, UP1, !UPT ;  /* 0x000000053f057290 */ /* 0x000fce0008ffe43f */
[----:B------:R0:W-:Y:S02]  /*00f0*/  UTMACCTL.PF [UR6] ;  /* 0x00000000060079b9 */ /* 0x0001e40008040000 */
[----:B------:R0:W-:Y:S02]  /*0100*/  UTMACCTL.PF [UR4] ;  /* 0x00000000040079b9 */ /* 0x0001e40008040000 */
[----:B0-----:R-:W-:Y:S01]  /*0110*/  NOP ;  /* 0x0000000000007918 */ /* 0x001fe20000000000 */
.L_x_1:
[----:B------:R-:W-:Y:S05]  /*0120*/  BSYNC B0 ;  /* 0x0000000000007941 */ /* 0x000fea0003800000 */
.L_x_0:
[----:B------:R-:W0:Y:S02]  /*0130*/  SHFL.IDX PT, R4, R2, RZ, 0x1f ;  /* 0x00001fff02047589 */ /* 0x000e2400000e0000 */
[----:B0-----:R-:W-:-:S13]  /*0140*/  ISETP.NE.AND P0, PT, R4, RZ, PT ;  /* 0x000000ff0400720c */ /* 0x001fda0003f05270 */
[----:B------:R-:W-:Y:S05]  /*0150*/  @P0 BRA `(.L_x_2) ;  /* 0x00000000009c0947 */ /* 0x000fea0003800000 */
[----:B------:R-:W-:Y:S01]  /*0160*/  ELECT P0, URZ, PT ;  /* 0x00000000003f782f */ /* 0x000fe20003800000 */
[----:B------:R-:W-:-:S12]  /*0170*/  BSSY B0, `(.L_x_2) ;  /* 0x0000025000007945 */ /* 0x000fd80003800000 */
[----:B------:R-:W-:Y:S05]  /*0180*/  @!P0 BRA `(.L_x_3) ;  /* 0x00000000008c8947 */ /* 0x000fea0003800000 */
[----:B------:R-:W0:Y:S01]  /*0190*/  S2UR UR8, SR_CgaCtaId ;  /* 0x00000000000879c3 */ /* 0x000e220000008800 */
[----:B------:R-:W-:Y:S01]  /*01a0*/  UMOV UR4, 0x400 ;  /* 0x0000040000047882 */ /* 0x000fe20000000000 */
[----:B------:R-:W-:Y:S01]  /*01b0*/  UMOV UR5, 0x1 ;  /* 0x0000000100057882 */ /* 0x000fe20000000000 */
[----:B------:R-:W-:Y:S02]  /*01c0*/  UMOV UR6, 0x4 ;  /* 0x0000000400067882 */ /* 0x000fe40000000000 */
[----:B------:R-:W-:-:S04]  /*01d0*/  UIADD3 UR6, -UR6, 0x100000, URZ ;  /* 0x0010000006067890 */ /* 0x000fc8000fffe13f */
[----:B------:R-:W-:Y:S02]  /*01e0*/  USHF.L.U32 UR7, UR6, 0xb, URZ ;  /* 0x0000000b06077899 */ /* 0x000fe4000800063f */
[----:B------:R-:W-:Y:S02]  /*01f0*/  USHF.L.U32 UR6, UR6, 0x1, URZ ;  /* 0x0000000106067899 */ /* 0x000fe4000800063f */
[----:B0-----:R-:W-:Y:S02]  /*0200*/  ULEA UR8, UR8, UR4, 0x18 ;  /* 0x0000000408087291 */ /* 0x001fe4000f8ec03f */
[----:B------:R-:W-:-:S04]  /*0210*/  UIADD3 UR4, -UR5, 0x100000, URZ ;  /* 0x0010000005047890 */ /* 0x000fc8000fffe13f */
[----:B------:R-:W-:Y:S02]  /*0220*/  USHF.L.U32 UR5, UR4, 0xb, URZ ;  /* 0x0000000b04057899 */ /* 0x000fe4000800063f */
[----:B------:R-:W-:Y:S01]  /*0230*/  USHF.L.U32 UR4, UR4, 0x1, URZ ;  /* 0x0000000104047899 */ /* 0x000fe2000800063f */
[----:B------:R-:W0:Y:S11]  /*0240*/  FENCE.VIEW.ASYNC.S ;  /* 0x00000000000073c6 */ /* 0x000e360000000000 */
[----:B0-----:R0:W1:Y:S01]  /*0250*/  SYNCS.EXCH.64 URZ, [UR8], UR4 ;  /* 0x00000004083f75b2 */ /* 0x0010620008000100 */
[----:B------:R0:W2:Y:S01]  /*0260*/  SYNCS.EXCH.64 URZ, [UR8+0x58], UR6 ;  /* 0x00005806083f75b2 */ /* 0x0000a20008000100 */
[----:B------:R0:W3:Y:S01]  /*0270*/  SYNCS.EXCH.64 URZ, [UR8+0x8], UR4 ;  /* 0x00000804083f75b2 */ /* 0x0000e20008000100 */
[----:B------:R0:W4:Y:S01]  /*0280*/  SYNCS.EXCH.64 URZ, [UR8+0x60], UR6 ;  /* 0x00006006083f75b2 */ /* 0x0001220008000100 */
[----:B------:R0:W0:Y:S01]  /*0290*/  SYNCS.EXCH.64 URZ, [UR8+0x10], UR4 ;  /* 0x00001004083f75b2 */ /* 0x0000220008000100 */
        /* <DEDUP_REMOVED lines=17> */
[----:B------:R-:W-:Y:S01]  /*03b0*/  NOP ;  /* 0x0000000000007918 */ /* 0x000fe20000000000 */
.L_x_3:
[----:B0-----:R-:W-:Y:S05]  /*03c0*/  BSYNC B0 ;  /* 0x0000000000007941 */ /* 0x001fea0003800000 */
.L_x_2:
[----:B------:R-:W-:Y:S01]  /*03d0*/  SHF.R.S32.HI R5, RZ, 0x1f, R0 ;  /* 0x0000001fff057819 */ /* 0x000fe20000011400 */
[----:B------:R-:W0:Y:S01]  /*03e0*/  SHFL.IDX PT, R2, R2, RZ, 0x1f ;  /* 0x00001fff02027589 */ /* 0x000e2200000e0000 */
[----:B------:R-:W5:Y:S01]  /*03f0*/  S2UR UR8, SR_CTAID.X ;  /* 0x00000000000879c3 */ /* 0x000f620000002500 */
[----:B------:R-:W-:Y:S02]  /*0400*/  ELECT P0, URZ, PT ;  /* 0x00000000003f782f */ /* 0x000fe40003800000 */
[----:B------:R-:W-:Y:S01]  /*0410*/  LEA.HI R5, R5, R0, RZ, 0x7 ;  /* 0x0000000005057211 */ /* 0x000fe200078f38ff */
[----:B------:R-:W1:Y:S01]  /*0420*/  S2R R8, SR_CTAID.Y ;  /* 0x0000000000087919 */ /* 0x000e620000002600 */
[----:B------:R-:W-:Y:S01]  /*0430*/  SHF.R.S32.HI R11, RZ, 0x1f, R4 ;  /* 0x0000001fff0b7819 */ /* 0x000fe20000011404 */
[----:B------:R-:W-:Y:S01]  /*0440*/  ULDC UR4, c[0x0][0x150] ;  /* 0x0000540000047ab9 */ /* 0x000fe20000000800 */
[----:B------:R-:W-:Y:S01]  /*0450*/  LOP3.LUT R5, R5, 0xffffff80, RZ, 0xc0, !PT ;  /* 0xffffff8005057812 */ /* 0x000fe200078ec0ff */
[----:B------:R-:W-:Y:S01]  /*0460*/  VIADD R16, R3, 0xffffffff ;  /* 0xffffffff03107836 */ /* 0x000fe20000000000 */
[----:B------:R-:W-:Y:S01]  /*0470*/  LEA.HI R11, R11, R4, RZ, 0x2 ;  /* 0x000000040b0b7211 */ /* 0x000fe200078f10ff */
[----:B------:R-:W2:Y:S01]  /*0480*/  LDC R12, c[0x0][0x144] ;  /* 0x00005100ff0c7b82 */ /* 0x000ea20000000800 */
[----:B------:R-:W-:Y:S01]  /*0490*/  NOP ;  /* 0x0000000000007918 */ /* 0x000fe20000000000 */
[----:B------:R-:W-:Y:S01]  /*04a0*/  IMAD.IADD R6, R0, 0x1, -R5 ;  /* 0x0000000100067824 */ /* 0x000fe200078e0a05 */
[----:B------:R-:W-:Y:S01]  /*04b0*/  LOP3.LUT R11, R11, 0x3ffffffc, RZ, 0xc0, !PT ;  /* 0x3ffffffc0b0b7812 */ /* 0x000fe200078ec0ff */
[----:B------:R-:W-:Y:S01]  /*04c0*/  NOP ;  /* 0x0000000000007918 */ /* 0x000fe20000000000 */
[----:B------:R-:W-:-:S02]  /*04d0*/  ISETP.NE.AND P4, PT, R3, RZ, PT ;  /* 0x000000ff0300720c */ /* 0x000fc40003f85270 */
[----:B------:R-:W-:Y:S01]  /*04e0*/  SHF.R.S32.HI R5, RZ, 0x1f, R6 ;  /* 0x0000001fff057819 */ /* 0x000fe20000011406 */
[----:B------:R-:W-:Y:S01]  /*04f0*/  IMAD.IADD R4, R4, 0x1, -R11 ;  /* 0x0000000104047824 */ /* 0x000fe200078e0a0b */
[----:B------:R-:W3:Y:S01]  /*0500*/  LDC R14, c[0x0][0x140] ;  /* 0x00005000ff0e7b82 */ /* 0x000ee20000000800 */
[----:B------:R-:W-:Y:S02]  /*0510*/  ISETP.GE.U32.AND P6, PT, R16, 0x2, PT ;  /* 0x000000021000780c */ /* 0x000fe40003fc6070 */
[----:B------:R-:W-:Y:S02]  /*0520*/  LEA.HI R5, R5, R6, RZ, 0x3 ;  /* 0x0000000605057211 */ /* 0x000fe400078f18ff */
[----:B0-----:R-:W-:Y:S02]  /*0530*/  ISETP.NE.OR P0, PT, R2, RZ, !P0 ;  /* 0x000000ff0200720c */ /* 0x001fe40004705670 */
[--C-:B------:R-:W-:Y:S01]  /*0540*/  SHF.R.S32.HI R2, RZ, 0x3, R5.reuse ;  /* 0x00000003ff027819 */ /* 0x100fe20000011405 */
[----:B------:R-:W0:Y:S01]  /*0550*/  LDC R13, c[0x0][0x148] ;  /* 0x00005200ff0d7b82 */ /* 0x000e220000000800 */
[----:B------:R-:W-:-:S02]  /*0560*/  SHF.R.S32.HI R5, RZ, 0x1f, R5 ;  /* 0x0000001fff057819 */ /* 0x000fc40000011405 */
[----:B-----5:R-:W-:Y:S02]  /*0570*/  I2FP.F32.U32 R10, UR8 ;  /* 0x00000008000a7c45 */ /* 0x020fe40008201000 */
[----:B------:R-:W-:-:S03]  /*0580*/  LEA.HI R5, R5, R2, RZ, 0x2 ;  /* 0x0000000205057211 */ /* 0x000fc600078f10ff */
[----:B------:R-:W-:Y:S01]  /*0590*/  FMUL R10, R10, UR4 ;  /* 0x000000040a0a7c20 */ /* 0x000fe20008400000 */
[----:B------:R-:W-:Y:S01]  /*05a0*/  LOP3.LUT R5, R5, 0xfffffffc, RZ, 0xc0, !PT ;  /* 0xfffffffc05057812 */ /* 0x000fe200078ec0ff */
[----:B------:R-:W-:Y:S01]  /*05b0*/  VOTEU.ALL UP0, P0 ;  /* 0x00000000003f7886 */ /* 0x000fe20000000000 */
[----:B-1----:R-:W-:Y:S01]  /*05c0*/  I2FP.F32.U32 R11, R8 ;  /* 0x00000008000b7245 */ /* 0x002fe20000201000 */
[----:B------:R-:W-:Y:S01]  /*05d0*/  ULDC UR4, c[0x0][0x154] ;  /* 0x0000550000047ab9 */ /* 0x000fe20000000800 */
[----:B------:R-:W-:Y:S01]  /*05e0*/  VOTEU.ALL UP1, P0 ;  /* 0x00000000003f7886 */ /* 0x000fe20000020000 */
[----:B------:R-:W1:Y:S01]  /*05f0*/  F2I.U32.TRUNC.NTZ R10, R10 ;  /* 0x0000000a000a7305 */ /* 0x000e62000020f000 */
[----:B------:R-:W-:Y:S01]  /*0600*/  IMAD.IADD R5, R2, 0x1, -R5 ;  /* 0x0000000102057824 */ /* 0x000fe200078e0a05 */
[----:B------:R-:W5:Y:S01]  /*0610*/  @!UP0 S2UR UR7, SR_CgaCtaId ;  /* 0x00000000000789c3 */ /* 0x000f620000008800 */
[----:B------:R-:W-:Y:S01]  /*0620*/  @!UP0 UMOV UR6, 0x400 ;  /* 0x0000040000068882 */ /* 0x000fe20000000000 */
[----:B---3--:R-:W-:Y:S01]  /*0630*/  ISETP.EQ.U32.AND P2, PT, R14, 0x1, PT ;  /* 0x000000010e00780c */ /* 0x008fe20003f42070 */
[----:B------:R-:W-:-:S05]  /*0640*/  IMAD R5, R4, 0x4, R5 ;  /* 0x0000000404057824 */ /* 0x000fca00078e0205 */
[----:B------:R-:W-:-:S04]  /*0650*/  LEA.HI R2, R5, R5, RZ, 0x1 ;  /* 0x0000000505027211 */ /* 0x000fc800078f08ff */
[----:B------:R-:W-:Y:S01]  /*0660*/  LOP3.LUT R4, R2, 0xfffffffe, RZ, 0xc0, !PT ;  /* 0xfffffffe02047812 */ /* 0x000fe200078ec0ff */
[----:B-1----:R-:W-:Y:S02]  /*0670*/  IMAD.MOV R15, RZ, RZ, -R10 ;  /* 0x000000ffff0f7224 */ /* 0x002fe400078e0a0a */
[----:B------:R-:W-:Y:S01]  /*0680*/  FMUL R10, R11, UR4 ;  /* 0x000000040b0a7c20 */ /* 0x000fe20008400000 */
[----:B------:R-:W-:Y:S01]  /*0690*/  SHF.R.S32.HI R2, RZ, 0x1f, R7 ;  /* 0x0000001fff027819 */ /* 0x000fe20000011407 */
[----:B------:R-:W-:Y:S01]  /*06a0*/  UMOV UR4, 0x20 ;  /* 0x0000002000047882 */ /* 0x000fe20000000000 */
[----:B--2---:R-:W-:Y:S01]  /*06b0*/  IMAD R12, R12, R15, UR8 ;  /* 0x000000080c0c7e24 */ /* 0x004fe2000f8e020f */
[----:B------:R-:W-:-:S04]  /*06c0*/  @!UP0 UIADD3 UR4, -UR4, 0x100000, URZ ;  /* 0x0010000004048890 */ /* 0x000fc8000fffe13f */
[----:B------:R-:W-:Y:S02]  /*06d0*/  @!UP0 USHF.L.U32 UR5, UR4, 0xb, URZ ;  /* 0x0000000b04058899 */ /* 0x000fe4000800063f */
[----:B------:R-:W-:Y:S01]  /*06e0*/  @!UP0 USHF.L.U32 UR4, UR4, 0x1, URZ ;  /* 0x0000000104048899 */ /* 0x000fe2000800063f */
[C---:B------:R-:W-:Y:S01]  /*06f0*/  IMAD.IADD R11, R5.reuse, 0x1, -R4 ;  /* 0x00000001050b7824 */ /* 0x040fe200078e0a04 */
[----:B------:R-:W1:Y:S01]  /*0700*/  F2I.U32.TRUNC.NTZ R10, R10 ;  /* 0x0000000a000a7305 */ /* 0x000e62000020f000 */
[----:B------:R-:W-:Y:S01]  /*0710*/  LEA.HI R2, R2, R7, RZ, 0x2 ;  /* 0x0000000702027211 */ /* 0x000fe200078f10ff */
[----:B------:R-:W-:Y:S02]  /*0720*/  IMAD.SHL.U32 R4, R5, 0x4, RZ ;  /* 0x0000000405047824 */ /* 0x000fe400078e00ff */
[----:B------:R-:W-:Y:S01]  /*0730*/  ISETP.NE.AND P3, PT, R11, R12, PT ;  /* 0x0000000c0b00720c */ /* 0x000fe20003f65270 */
[----:B-----5:R-:W-:Y:S01]  /*0740*/  @!UP0 ULEA UR6, UR7, UR6, 0x18 ;  /* 0x0000000607068291 */ /* 0x020fe2000f8ec03f */
[----:B------:R-:W-:Y:S01]  /*0750*/  LOP3.LUT R2, R2, 0xfffffffc, RZ, 0xc0, !PT ;  /* 0xfffffffc02027812 */ /* 0x000fe200078ec0ff */
[----:B------:R-:W-:Y:S01]  /*0760*/  VOTEU.ALL UP0, P0 ;  /* 0x00000000003f7886 */ /* 0x000fe20000000000 */
[----:B------:R-:W-:-:S02]  /*0770*/  LOP3.LUT R5, R5, 0xc, R4, 0x78, !PT ;  /* 0x0000000c05057812 */ /* 0x000fc400078e7804 */
[----:B------:R-:W-:Y:S01]  /*0780*/  LOP3.LUT P0, RZ, R6, 0x7, RZ, 0xc0, !PT ;  /* 0x0000000706ff7812 */ /* 0x000fe2000780c0ff */
[----:B------:R-:W-:Y:S02]  /*0790*/  IMAD.IADD R7, R7, 0x1, -R2 ;  /* 0x0000000107077824 */ /* 0x000fe400078e0a02 */
[----:B------:R-:W-:Y:S01]  /*07a0*/  IMAD.MOV.U32 R6, RZ, RZ, 0x1 ;  /* 0x00000001ff067424 */ /* 0x000fe200078e00ff */
[----:B------:R-:W-:Y:S01]  /*07b0*/  ISETP.LT.U32.AND P0, PT, R5, 0x2, !P0 ;  /* 0x000000020500780c */ /* 0x000fe20004701070 */
[----:B-1----:R-:W-:Y:S01]  /*07c0*/  IMAD.MOV R20, RZ, RZ, -R10 ;  /* 0x000000ffff147224 */ /* 0x002fe200078e0a0a */
[----:B------:R-:W-:Y:S01]  /*07d0*/  ISETP.NE.AND P1, PT, R7, 0x3, PT ;  /* 0x000000030700780c */ /* 0x000fe20003f25270 */
[----:B------:R-:W1:Y:S02]  /*07e0*/  FENCE.VIEW.ASYNC.S ;  /* 0x00000000000073c6 */ /* 0x000e640000000000 */
[----:B-1----:R1:W2:Y:S01]  /*07f0*/  @!UP0 SYNCS.EXCH.64 URZ, [UR6+0xc0], UR4 ;  /* 0x0000c004063f85b2 */ /* 0x0022a20008000100 */
[----:B------:R-:W-:Y:S01]  /*0800*/  @P3 LEA.HI R2, R5, R5, RZ, 0x1 ;  /* 0x0000000505023211 */ /* 0x000fe200078f08ff */
[----:B0-----:R-:W-:Y:S01]  /*0810*/  IMAD R11, R13, R20, R8 ;  /* 0x000000140d0b7224 */ /* 0x001fe200078e0208 */
[----:B------:R-:W-:-:S02]  /*0820*/  ISETP.EQ.OR P1, PT, R7, RZ, !P1 ;  /* 0x000000ff0700720c */ /* 0x000fc40004f22670 */
[----:B------:R-:W-:Y:S02]  /*0830*/  @P3 SHF.R.S32.HI R2, RZ, 0x1, R2 ;  /* 0x00000001ff023819 */ /* 0x000fe40000011402 */
[----:B------:R-:W-:Y:S02]  /*0840*/  ISETP.EQ.AND P1, PT, R3, RZ, P1 ;  /* 0x000000ff0300720c */ /* 0x000fe40000f22270 */
[----:B------:R-:W-:Y:S02]  /*0850*/  @P3 ISETP.NE.AND P5, PT, R2, R11, PT ;  /* 0x0000000b0200320c */ /* 0x000fe40003fa5270 */
[----:B------:R-:W-:Y:S02]  /*0860*/  SEL R3, RZ, 0x1, !P0 ;  /* 0x00000001ff037807 */ /* 0x000fe40004000000 */
[----:B------:R-:W-:Y:S02]  /*0870*/  @P3 SEL R6, RZ, 0x1, P5 ;  /* 0x00000001ff063807 */ /* 0x000fe40002800000 */
[----:B------:R-:W-:Y:S01]  /*0880*/  SEL R4, RZ, 0x1, !P1 ;  /* 0x00000001ff047807 */ /* 0x000fe20004800000 */
[----:B------:R1:W0:Y:S01]  /*0890*/  @!UP1 SYNCS.EXCH.64 URZ, [UR6+0xc8], UR4 ;  /* 0x0000c804063f95b2 */ /* 0x0002220008000100 */
[----:B------:R-:W-:Y:S01]  /*08a0*/  LOP3.LUT R6, R6, R3, RZ, 0xc0, !PT ;  /* 0x0000000306067212 */ /* 0x000fe200078ec0ff */
[----:B------:R-:W-:Y:S01]  /*08b0*/  NOP ;  /* 0x0000000000007918 */ /* 0x000fe20000000000 */
[----:B------:R-:W-:Y:S01]  /*08c0*/  SEL R4, R4, 0x2, P6 ;  /* 0x0000000204047807 */ /* 0x000fe20003000000 */
[----:B------:R-:W-:Y:S06]  /*08d0*/  @!P2 BRA `(.L_x_4) ;  /* 0x000000000008a947 */ /* 0x000fec0003800000 */
[----:B0-2-4-:R-:W-:Y:S01]  /*08e0*/  UCGABAR_ARV ;  /* 0x00000000000079c7 */ /* 0x015fe20008000000 */
[----:B------:R-:W-:Y:S05]  /*08f0*/  BRA `(.L_x_5) ;  /* 0x0000000000047947 */ /* 0x000fea0003800000 */
.L_x_4:
[----:B0-2-4-:R-:W-:Y:S01]  /*0900*/  NOP ;  /* 0x0000000000007918 */ /* 0x015fe20000000000 */
.L_x_5:
[----:B------:R-:W0:Y:S01]  /*0910*/  LDC R2, c[0x0][0x65c] ;  /* 0x00019700ff027b82 */ /* 0x000e220000000800 */
[----:B------:R-:W-:Y:S01]  /*0920*/  IMAD.MOV.U32 R3, RZ, RZ, RZ ;  /* 0x000000ffff037224 */ /* 0x000fe200078e00ff */
[----:B0-----:R-:W-:Y:S01]  /*0930*/  ISETP.NE.AND P3, PT, R2, 0x1, PT ;  /* 0x000000010200780c */ /* 0x001fe20003f65270 */
[----:B------:R-:W-:-:S12]  /*0940*/  IMAD.U32 R2, RZ, RZ, UR8 ;  /* 0x00000008ff027e24 */ /* 0x000fd8000f8e00ff */
[----:B------:R-:W0:Y:S01]  /*0950*/  @P3 LDC R15, c[0x0][0x10] ;  /* 0x00000400ff0f3b82 */ /* 0x000e220000000800 */
[----:B------:R-:W-:Y:S02]  /*0960*/  @P3 IMAD.MOV.U32 R9, RZ, RZ, RZ ;  /* 0x000000ffff093224 */ /* 0x000fe400078e00ff */
[----:B------:R-:W-:-:S05]  /*0970*/  @P3 IMAD.MOV.U32 R17, RZ, RZ, RZ ;  /* 0x000000ffff113224 */ /* 0x000fca00078e00ff */
[----:B------:R-:W2:Y:S01]  /*0980*/  @!P3 LDC R11, c[0x0][0xc] ;  /* 0x00000300ff0bbb82 */ /* 0x000ea20000000800 */
[----:B0-----:R-:W-:-:S04]  /*0990*/  @P3 IMAD.WIDE.U32 R14, R15, UR8, R8 ;  /* 0x000000080f0e3c25 */ /* 0x001fc8000f8e0008 */
[----:B--2---:R-:W-:-:S04]  /*09a0*/  @!P3 IMAD.WIDE.U32 R10, R8, R11, R2 ;  /* 0x0000000b080ab225 */ /* 0x004fc800078e0002 */
[----:B------:R-:W-:Y:S02]  /*09b0*/  @P3 IMAD.MOV.U32 R2, RZ, RZ, R14 ;  /* 0x000000ffff023224 */ /* 0x000fe400078e000e */
[----:B------:R-:W-:Y:S02]  /*09c0*/  @P3 IMAD.IADD R3, R15, 0x1, R17 ;  /* 0x000000010f033824 */ /* 0x000fe400078e0211 */
[----:B------:R-:W-:Y:S02]  /*09d0*/  @!P3 IMAD.MOV.U32 R2, RZ, RZ, R10 ;  /* 0x000000ffff02b224 */ /* 0x000fe400078e000a */
[----:B------:R-:W-:Y:S01]  /*09e0*/  @!P3 IMAD.MOV.U32 R3, RZ, RZ, R11 ;  /* 0x000000ffff03b224 */ /* 0x000fe200078e000b */
[----:B------:R-:W-:Y:S06]  /*09f0*/  @!P2 BRA `(.L_x_6) ;  /* 0x00000000000ca947 */ /* 0x000fec0003800000 */
[----:B------:R-:W-:Y:S01]  /*0a00*/  UCGABAR_WAIT ;  /* 0x0000000000007dc7 */ /* 0x000fe20008000000 */
[----:B------:R-:W-:Y:S01]  /*0a10*/  CCTL.IVALL ;  /* 0x00000000ff00798f */ /* 0x000fe20002000000 */
[----:B------:R-:W-:Y:S05]  /*0a20*/  BRA `(.L_x_7) ;  /* 0x0000000000047947 */ /* 0x000fea0003800000 */
.L_x_6:
[----:B------:R-:W-:Y:S06]  /*0a30*/  BAR.SYNC.DEFER_BLOCKING 0x0 ;  /* 0x0000000000007b1d */ /* 0x000fec0000010000 */
.L_x_7:
[----:B------:R-:W-:Y:S05]  /*0a40*/  @!P4 BRA `(.L_x_8) ;  /* 0x0000007400f0c947 */ /* 0x000fea0003800000 */
[----:B------:R-:W-:-:S13]  /*0a50*/  ISETP.GT.U32.AND P0, PT, R16, 0x1, PT ;  /* 0x000000011000780c */ /* 0x000fda0003f04070 */
[----:B-1----:R-:W-:Y:S05]  /*0a60*/  @P0 EXIT ;  /* 0x000000000000094d */ /* 0x002fea0003800000 */
[----:B------:R-:W-:Y:S01]  /*0a70*/  ULDC.64 UR4, c[0x0][0x650] ;  /* 0x0001940000047ab9 */ /* 0x000fe20000000a00 */
[----:B------:R-:W-:Y:S01]  /*0a80*/  PRMT R14, RZ, 0x7610, R14 ;  /* 0x00007610ff0e7816 */ /* 0x000fe2000000000e */
[----:B------:R-:W-:Y:S01]  /*0a90*/  IMAD.MOV.U32 R10, RZ, RZ, -0x1 ;  /* 0xffffffffff0a7424 */ /* 0x000fe200078e00ff */
[----:B------:R-:W-:Y:S01]  /*0aa0*/  ISETP.GE.U32.AND P0, PT, R2, UR4, PT ;  /* 0x0000000402007c0c */ /* 0x000fe2000bf06070 */
[----:B------:R-:W-:Y:S02]  /*0ab0*/  IMAD.MOV.U32 R11, RZ, RZ, -0x1 ;  /* 0xffffffffff0b7424 */ /* 0x000fe400078e00ff */
[----:B------:R-:W-:Y:S01]  /*0ac0*/  IMAD.MOV.U32 R7, RZ, RZ, -0x1 ;  /* 0xffffffffff077424 */ /* 0x000fe200078e00ff */
[----:B------:R-:W-:-:S13]  /*0ad0*/  ISETP.GE.U32.AND.EX P0, PT, R3, UR5, PT, P0 ;  /* 0x0000000503007c0c */ /* 0x000fda000bf06100 */
[----:B------:R-:W-:Y:S05]  /*0ae0*/  @P0 BRA `(.L_x_9) ;  /* 0x0000000400280947 */ /* 0x000fea0003800000 */
[----:B------:R-:W0:Y:S01]  /*0af0*/  LDC.64 R22, c[0x0][0x628] ;  /* 0x00018a00ff167b82 */ /* 0x000e220000000a00 */
[----:B------:R-:W-:Y:S02]  /*0b00*/  IMAD.MOV.U32 R10, RZ, RZ, R2 ;  /* 0x000000ffff0a7224 */ /* 0x000fe400078e0002 */
[----:B------:R-:W-:-:S05]  /*0b10*/  IMAD.MOV.U32 R11, RZ, RZ, R3 ;  /* 0x000000ffff0b7224 */ /* 0x000fca00078e0003 */
[----:B------:R-:W1:Y:S08]  /*0b20*/  LDC R18, c[0x0][0x630] ;  /* 0x00018c00ff127b82 */ /* 0x000e700000000800 */
[----:B------:R-:W2:Y:S01]  /*0b30*/  LDC.64 R24, c[0x0][0x620] ;  /* 0x00018800ff187b82 */ /* 0x000ea20000000a00 */
[----:B0-----:R-:W-:-:S04]  /*0b40*/  ISETP.NE.U32.AND P0, PT, R22, RZ, PT ;  /* 0x000000ff1600720c */ /* 0x001fc80003f05070 */
[----:B------:R-:W-:-:S13]  /*0b50*/  ISETP.NE.AND.EX P0, PT, R23, RZ, PT, P0 ;  /* 0x000000ff1700720c */ /* 0x000fda0003f05300 */
[----:B-12---:R-:W-:Y:S05]  /*0b60*/  @!P0 BRA `(.L_x_10) ;  /* 0x0000000000288947 */ /* 0x006fea0003800000 */
[----:B------:R-:W0:Y:S02]  /*0b70*/  LDC R7, c[0x0][0x634] ;  /* 0x00018d00ff077b82 */ /* 0x000e240000000800 */
[----:B0-----:R-:W-:-:S05]  /*0b80*/  IADD3 R7, P0, R2, R7, RZ ;  /* 0x0000000702077210 */ /* 0x001fca0007f1e0ff */
[----:B------:R-:W-:-:S04]  /*0b90*/  IMAD.X R19, RZ, RZ, R3, P0 ;  /* 0x000000ffff137224 */ /* 0x000fc800000e0603 */
[----:B------:R-:W-:-:S04]  /*0ba0*/  IMAD.WIDE.U32 R10, R19, R22, RZ ;  /* 0x00000016130a7225 */ /* 0x000fc800078e00ff */
[----:B------:R-:W-:-:S04]  /*0bb0*/  IMAD.WIDE.U32 R14, P0, R7, R23, R10 ;  /* 0x00000017070e7225 */ /* 0x000fc8000780000a */
[----:B------:R-:W-:-:S04]  /*0bc0*/  IMAD.WIDE.U32 R10, R7, R22, RZ ;  /* 0x00000016070a7225 */ /* 0x000fc800078e00ff */
[----:B------:R-:W-:Y:S01]  /*0bd0*/  IMAD.X R17, RZ, RZ, RZ, P0 ;  /* 0x000000ffff117224 */ /* 0x000fe200000e06ff */
[----:B------:R-:W-:Y:S01]  /*0be0*/  IADD3 RZ, P0, R11, R14, RZ ;  /* 0x0000000e0bff7210 */ /* 0x000fe20007f1e0ff */
[----:B------:R-:W-:-:S04]  /*0bf0*/  IMAD.MOV.U32 R16, RZ, RZ, R15 ;  /* 0x000000ffff107224 */ /* 0x000fc800078e000f */
[----:B------:R-:W-:-:S08]  /*0c00*/  IMAD.WIDE.U32.X R10, R19, R23, R16, P0 ;  /* 0x00000017130a7225 */ /* 0x000fd000000e0410 */
.L_x_10:
[----:B------:R-:W0:Y:S01]  /*0c10*/  LDC.64 R26, c[0x0][0x640] ;  /* 0x00019000ff1a7b82 */ /* 0x000e220000000a00 */
[--C-:B------:R-:W-:Y:S01]  /*0c20*/  SHF.R.U64 R28, R10, R18, R11.reuse ;  /* 0x000000120a1c7219 */ /* 0x100fe2000000120b */
[----:B------:R-:W-:Y:S01]  /*0c30*/  IMAD R29, R13, R20, R8 ;  /* 0x000000140d1d7224 */ /* 0x000fe200078e0208 */
[----:B------:R-:W-:Y:S01]  /*0c40*/  SHF.R.U32.HI R7, RZ, R18, R11 ;  /* 0x00000012ff077219 */ /* 0x000fe2000001160b */
[----:B------:R-:W-:Y:S01]  /*0c50*/  IMAD.MOV.U32 R23, RZ, RZ, 0x1 ;  /* 0x00000001ff177424 */ /* 0x000fe200078e00ff */
[----:B------:R-:W-:-:S03]  /*0c60*/  IADD3 R9, P0, RZ, -R28, RZ ;  /* 0x8000001cff097210 */ /* 0x000fc60007f1e0ff */
[----:B------:R-:W1:Y:S02]  /*0c70*/  LDC R16, c[0x0][0x618] ;  /* 0x00018600ff107b82 */ /* 0x000e640000000800 */
[----:B------:R-:W-:Y:S02]  /*0c80*/  IMAD.X R7, RZ, RZ, ~R7, P0 ;  /* 0x000000ffff077224 */ /* 0x000fe400000e0e07 */
[----:B------:R-:W-:-:S04]  /*0c90*/  IMAD.WIDE.U32 R10, R9, R24, R2 ;  /* 0x00000018090a7225 */ /* 0x000fc800078e0002 */
[----:B------:R-:W2:Y:S01]  /*0ca0*/  LDC R15, c[0x0][0x608] ;  /* 0x00018200ff0f7b82 */ /* 0x000ea20000000800 */
[----:B------:R-:W-:-:S04]  /*0cb0*/  IMAD R14, R7, R24, RZ ;  /* 0x00000018070e7224 */ /* 0x000fc800078e02ff */
[----:B------:R-:W-:-:S03]  /*0cc0*/  IMAD R7, R9, R25, R14 ;  /* 0x0000001909077224 */ /* 0x000fc600078e020e */
[----:B------:R-:W3:Y:S01]  /*0cd0*/  LDC R22, c[0x0][0x658] ;  /* 0x00019600ff167b82 */ /* 0x000ee20000000800 */
[----:B------:R-:W-:Y:S01]  /*0ce0*/  IMAD.IADD R7, R11, 0x1, R7 ;  /* 0x000000010b077824 */ /* 0x000fe200078e0207 */
[----:B0-----:R-:W-:-:S04]  /*0cf0*/  ISETP.NE.U32.AND P0, PT, R26, RZ, PT ;  /* 0x000000ff1a00720c */ /* 0x001fc80003f05070 */
[----:B------:R-:W-:Y:S02]  /*0d00*/  ISETP.NE.AND.EX P0, PT, R27, RZ, PT, P0 ;  /* 0x000000ff1b00720c */ /* 0x000fe40003f05300 */
[----:B------:R-:W0:Y:S01]  /*0d10*/  LDC R18, c[0x0][0x600] ;  /* 0x00018000ff127b82 */ /* 0x000e220000000800 */
[-CC-:B-1----:R-:W-:Y:S02]  /*0d20*/  SHF.R.U64 R19, R10, R16.reuse, R7.reuse ;  /* 0x000000100a137219 */ /* 0x182fe40000001207 */
[----:B------:R-:W-:Y:S01]  /*0d30*/  SHF.R.U32.HI R10, RZ, R16, R7 ;  /* 0x00000010ff0a7219 */ /* 0x000fe20000011607 */
[----:B------:R-:W-:-:S04]  /*0d40*/  IMAD.MOV.U32 R7, RZ, RZ, -0x1 ;  /* 0xffffffffff077424 */ /* 0x000fc800078e00ff */
[----:B------:R-:W1:Y:S01]  /*0d50*/  LDC R21, c[0x0][0x648] ;  /* 0x00019200ff157b82 */ /* 0x000e620000000800 */
[-CC-:B--2---:R-:W-:Y:S02]  /*0d60*/  SHF.R.U64 R16, R19, R15.reuse, R10.reuse ;  /* 0x0000000f13107219 */ /* 0x184fe4000000120a */
[----:B------:R-:W-:-:S05]  /*0d70*/  SHF.R.U32.HI R9, RZ, R15, R10 ;  /* 0x0000000fff097219 */ /* 0x000fca000001160a */
[----:B------:R-:W2:Y:S01]  /*0d80*/  LDC R24, c[0x0][0x638] ;  /* 0x00018e00ff187b82 */ /* 0x000ea20000000800 */
[-CC-:B---3--:R-:W-:Y:S02]  /*0d90*/  SHF.R.U64 R20, R16, R22.reuse, R9.reuse ;  /* 0x0000001610147219 */ /* 0x188fe40000001209 */
[-C--:B------:R-:W-:Y:S02]  /*0da0*/  SHF.L.U32 R7, R7, R22.reuse, RZ ;  /* 0x0000001607077219 */ /* 0x080fe400000006ff */
[----:B------:R-:W-:Y:S01]  /*0db0*/  SHF.R.U32.HI R9, RZ, R22, R9 ;  /* 0x00000016ff097219 */ /* 0x000fe20000011609 */
[----:B------:R-:W-:Y:S01]  /*0dc0*/  IMAD.MOV.U32 R8, RZ, RZ, R20 ;  /* 0x000000ffff087224 */ /* 0x000fe200078e0014 */
[----:B------:R-:W-:Y:S01]  /*0dd0*/  LOP3.LUT R13, RZ, R7, RZ, 0x33, !PT ;  /* 0x00000007ff0d7212 */ /* 0x000fe200078e33ff */
[----:B------:R-:W3:Y:S01]  /*0de0*/  LDC R25, c[0x0][0x610] ;  /* 0x00018400ff197b82 */ /* 0x000ee20000000800 */
[----:B------:R-:W-:Y:S05]  /*0df0*/  @!P0 BRA `(.L_x_11) ;  /* 0x0000000000288947 */ /* 0x000fea0003800000 */
[----:B------:R-:W4:Y:S02]  /*0e00*/  LDC R7, c[0x0][0x64c] ;  /* 0x00019300ff077b82 */ /* 0x000f240000000800 */
[----:B----4-:R-:W-:-:S05]  /*0e10*/  IADD3 R7, P0, R20, R7, RZ ;  /* 0x0000000714077210 */ /* 0x010fca0007f1e0ff */
        /* <DEDUP_REMOVED lines=8> */
.L_x_11:
[----:B-1----:R-:W-:Y:S01]  /*0ea0*/  SHF.R.U64 R9, R8, R21, R9 ;  /* 0x0000001508097219 */ /* 0x002fe20000001209 */
[----:B0-----:R-:W-:Y:S01]  /*0eb0*/  VIADD R10, R18, 0xffffffff ;  /* 0xffffffff120a7836 */ /* 0x001fe20000000000 */
[----:B------:R-:W-:Y:S01]  /*0ec0*/  SHF.L.U32 R7, R23, R22, RZ ;  /* 0x0000001617077219 */ /* 0x000fe200000006ff */
[----:B------:R-:W-:Y:S01]  /*0ed0*/  IMAD.MOV.U32 R14, RZ, RZ, 0x1 ;  /* 0x00000001ff0e7424 */ /* 0x000fe200078e00ff */
[----:B------:R-:W-:Y:S01]  /*0ee0*/  LOP3.LUT R8, R16, R13, RZ, 0xc0, !PT ;  /* 0x0000000d10087212 */ /* 0x000fe200078ec0ff */
[----:B------:R-:W-:Y:S01]  /*0ef0*/  IMAD.MOV R11, RZ, RZ, -R9 ;  /* 0x000000ffff0b7224 */ /* 0x000fe200078e0a09 */
[----:B------:R-:W-:Y:S02]  /*0f00*/  SEL R12, R12, R29, !P3 ;  /* 0x0000001d0c0c7207 */ /* 0x000fe40005800000 */
[----:B------:R-:W-:Y:S01]  /*0f10*/  LOP3.LUT R10, R19, R10, RZ, 0xc0, !PT ;  /* 0x0000000a130a7212 */ /* 0x000fe200078ec0ff */
[----:B------:R-:W-:Y:S02]  /*0f20*/  IMAD R9, R7, R9, R8 ;  /* 0x0000000907097224 */ /* 0x000fe400078e0208 */
[----:B--2---:R-:W-:-:S02]  /*0f30*/  IMAD R7, R11, R24, R20 ;  /* 0x000000180b077224 */ /* 0x004fc400078e0214 */
[----:B---3--:R-:W-:Y:S02]  /*0f40*/  IMAD R12, R9, R25, R12 ;  /* 0x00000019090c7224 */ /* 0x008fe400078e020c */
[----:B------:R-:W-:-:S05]  /*0f50*/  IMAD R7, R7, R18, R10 ;  /* 0x0000001207077224 */ /* 0x000fca00078e020a */
[----:B------:R-:W-:Y:S02]  /*0f60*/  SEL R11, R7, R12, !P3 ;  /* 0x0000000c070b7207 */ /* 0x000fe40005800000 */
[----:B------:R-:W-:Y:S01]  /*0f70*/  SEL R10, R12, R7, !P3 ;  /* 0x000000070c0a7207 */ /* 0x000fe20005800000 */
[----:B------:R-:W-:-:S07]  /*0f80*/  IMAD.MOV.U32 R7, RZ, RZ, R28 ;  /* 0x000000ffff077224 */ /* 0x000fce00078e001c */
.L_x_9:
[----:B------:R-:W-:-:S08]  /*0f90*/  NOP ;  /* 0x0000000000007918 */ /* 0x000fd00000000000 */
[----:B------:R-:W0:Y:S02]  /*0fa0*/  USETMAXREG.TRY_ALLOC.CTAPOOL UP0, 0xe8 ;  /* 0x000000e8000079c8 */ /* 0x000e240008000600 */
[----:B0-----:R-:W-:-:S13]  /*0fb0*/  PLOP3.LUT P0, PT, PT, PT, UP0, 0x80, 0x0 ;  /* 0x000000000000781c */ /* 0x001fda0003f0f008 */
[----:B------:R-:W-:Y:S05]  /*0fc0*/  @!P0 BRA `(.L_x_9) ;  /* 0xfffffffc00f08947 */ /* 0x000fea000383ffff */
[----:B------:R-:W-:Y:S01]  /*0fd0*/  ULDC.64 UR4, c[0x0][0x598] ;  /* 0x0001660000047ab9 */ /* 0x000fe20000000a00 */
[----:B------:R-:W-:Y:S01]  /*0fe0*/  ULDC.64 UR16, c[0x0][0x208] ;  /* 0x0000820000107ab9 */ /* 0x000fe20000000a00 */
[----:B------:R-:W-:-:S04]  /*0ff0*/  ISETP.NE.U32.AND P0, PT, RZ, UR4, PT ;  /* 0x00000004ff007c0c */ /* 0x000fc8000bf05070 */
[----:B------:R-:W-:-:S13]  /*1000*/  ISETP.NE.AND.EX P0, PT, RZ, UR5, PT, P0 ;  /* 0x00000005ff007c0c */ /* 0x000fda000bf05300 */
[----:B------:R-:W-:Y:S05]  /*1010*/  @!P0 BRA `(.L_x_12) ;  /* 0x00000000001c8947 */ /* 0x000fea0003800000 */
[----:B------:R-:W0:Y:S02]  /*1020*/  LDC.64 R8, c[0x0][0x598] ;  /* 0x00016600ff087b82 */ /* 0x000e240000000a00 */
[----:B0-----:R-:W2:Y:S02]  /*1030*/  LDG.E.64 R8, desc[UR16][R8.64] ;  /* 0x0000001008087981 */ /* 0x001ea4000c1e1b00 */
[----:B--2---:R-:W-:-:S04]  /*1040*/  ISETP.NE.U32.AND P0, PT, R8, RZ, PT ;  /* 0x000000ff0800720c */ /* 0x004fc80003f05070 */
[----:B------:R-:W-:-:S13]  /*1050*/  ISETP.NE.AND.EX P0, PT, R9, RZ, PT, P0 ;  /* 0x000000ff0900720c */ /* 0x000fda0003f05300 */
[----:B------:R-:W-:Y:S05]  /*1060*/  @!P0 BRA `(.L_x_12) ;  /* 0x0000000000088947 */ /* 0x000fea0003800000 */
[----:B------:R0:W5:Y:S01]  /*1070*/  LD.E R8, desc[UR16][R8.64] ;  /* 0x0000001008087980 */ /* 0x000162000c101900 */
[----:B------:R-:W-:Y:S05]  /*1080*/  BRA `(.L_x_13) ;  /* 0x0000000000207947 */ /* 0x000fea0003800000 */
.L_x_12:
[----:B------:R-:W-:Y:S02]  /*1090*/  ULDC.64 UR4, c[0x0][0x588] ;  /* 0x0001620000047ab9 */ /* 0x000fe40000000a00 */
[----:B------:R-:W-:-:S04]  /*10a0*/  ISETP.NE.U32.AND P0, PT, RZ, UR4, PT ;  /* 0x00000004ff007c0c */ /* 0x000fc8000bf05070 */
[----:B------:R-:W-:-:S13]  /*10b0*/  ISETP.NE.AND.EX P0, PT, RZ, UR5, PT, P0 ;  /* 0x00000005ff007c0c */ /* 0x000fda000bf05300 */
[----:B------:R-:W-:Y:S05]  /*10c0*/  @!P0 BRA `(.L_x_14) ;  /* 0x00000000000c8947 */ /* 0x000fea0003800000 */
[----:B------:R-:W0:Y:S02]  /*10d0*/  LDC.64 R8, c[0x0][0x588] ;  /* 0x00016200ff087b82 */ /* 0x000e240000000a00 */
[----:B0-----:R1:W5:Y:S01]  /*10e0*/  LDG.E R8, desc[UR16][R8.64] ;  /* 0x0000001008087981 */ /* 0x001362000c1e1900 */
[----:B------:R-:W-:Y:S05]  /*10f0*/  BRA `(.L_x_13) ;  /* 0x0000000000047947 */ /* 0x000fea0003800000 */
.L_x_14:
[----:B------:R-:W2:Y:S02]  /*1100*/  LDC R8, c[0x0][0x580] ;  /* 0x00016000ff087b82 */ /* 0x000ea40000000800 */
.L_x_13:
[----:B------:R-:W-:Y:S02]  /*1110*/  ULDC.64 UR4, c[0x0][0x5a0] ;  /* 0x0001680000047ab9 */ /* 0x000fe40000000a00 */
[----:B------:R-:W-:-:S04]  /*1120*/  ISETP.NE.U32.AND P0, PT, RZ, UR4, PT ;  /* 0x00000004ff007c0c */ /* 0x000fc8000bf05070 */
[----:B------:R-:W-:-:S13]  /*1130*/  ISETP.NE.AND.EX P0, PT, RZ, UR5, PT, P0 ;  /* 0x00000005ff007c0c */ /* 0x000fda000bf05300 */
[----:B------:R-:W-:Y:S05]  /*1140*/  @!P0 BRA `(.L_x_15) ;  /* 0x00000000001c8947 */ /* 0x000fea0003800000 */
[----:B------:R-:W3:Y:S02]  /*1150*/  LDC.64 R12, c[0x0][0x5a0] ;  /* 0x00016800ff0c7b82 */ /* 0x000ee40000000a00 */
[----:B---3--:R-:W3:Y:S02]  /*1160*/  LDG.E.64 R12, desc[UR16][R12.64] ;  /* 0x000000100c0c7981 */ /* 0x008ee4000c1e1b00 */
[----:B---3--:R-:W-:-:S04]  /*1170*/  ISETP.NE.U32.AND P0, PT, R12, RZ, PT ;  /* 0x000000ff0c00720c */ /* 0x008fc80003f05070 */
[----:B------:R-:W-:-:S13]  /*1180*/  ISETP.NE.AND.EX P0, PT, R13, RZ, PT, P0 ;  /* 0x000000ff0d00720c */ /* 0x000fda0003f05300 */
[----:B------:R-:W-:Y:S05]  /*1190*/  @!P0 BRA `(.L_x_15) ;  /* 0x0000000000088947 */ /* 0x000fea0003800000 */
[----:B01----:R0:W5:Y:S01]  /*11a0*/  LD.E R9, desc[UR16][R12.64] ;  /* 0x000000100c097980 */ /* 0x003162000c101900 */
[----:B------:R-:W-:Y:S05]  /*11b0*/  BRA `(.L_x_16) ;  /* 0x0000000000207947 */ /* 0x000fea0003800000 */
.L_x_15:
[----:B------:R-:W-:Y:S02]  /*11c0*/  ULDC.64 UR4, c[0x0][0x590] ;  /* 0x0001640000047ab9 */ /* 0x000fe40000000a00 */
[----:B------:R-:W-:-:S04]  /*11d0*/  ISETP.NE.U32.AND P0, PT, RZ, UR4, PT ;  /* 0x00000004ff007c0c */ /* 0x000fc8000bf05070 */
[----:B------:R-:W-:-:S13]  /*11e0*/  ISETP.NE.AND.EX P0, PT, RZ, UR5, PT, P0 ;  /* 0x00000005ff007c0c */ /* 0x000fda000bf05300 */
[----:B------:R-:W-:Y:S05]  /*11f0*/  @!P0 BRA `(.L_x_17) ;  /* 0x00000000000c8947 */ /* 0x000fea0003800000 */
[----:B------:R-:W0:Y:S02]  /*1200*/  LDC.64 R12, c[0x0][0x590] ;  /* 0x00016400ff0c7b82 */ /* 0x000e240000000a00 */
[----:B01----:R1:W5:Y:S01]  /*1210*/  LDG.E R9, desc[UR16][R12.64] ;  /* 0x000000100c097981 */ /* 0x003362000c1e1900 */
[----:B------:R-:W-:Y:S05]  /*1220*/  BRA `(.L_x_16) ;  /* 0x0000000000047947 */ /* 0x000fea0003800000 */
.L_x_17:
[----:B01----:R-:W3:Y:S02]  /*1230*/  LDC R9, c[0x0][0x584] ;  /* 0x00016100ff097b82 */ /* 0x003ee40000000800 */
.L_x_16:
[----:B------:R-:W-:-:S13]  /*1240*/  LOP3.LUT P0, RZ, R14, 0xff, RZ, 0xc0, !PT ;  /* 0x000000ff0eff7812 */ /* 0x000fda000780c0ff */
[----:B------:R-:W-:Y:S05]  /*1250*/  @!P0 EXIT ;  /* 0x000000000000894d */ /* 0x000fea0003800000 */
[----:B------:R-:W-:Y:S01]  /*1260*/  ULDC UR4, c[0x0][0x28c] ;  /* 0x0000a30000047ab9 */ /* 0x000fe20000000800 */
[----:B------:R-:W-:Y:S01]  /*1270*/  LOP3.LUT R144, R4, 0x1, RZ, 0xfc, !PT ;  /* 0x0000000104907812 */ /* 0x000fe200078efcff */
[----:B------:R-:W-:-:S04]  /*1280*/  UIADD3 UR4, UR4, 0x3f, URZ ;  /* 0x0000003f04047890 */ /* 0x000fc8000fffe03f */
[----:B------:R-:W-:-:S04]  /*1290*/  USHF.R.S32.HI UR5, URZ, 0x1f, UR4 ;  /* 0x0000001f3f057899 */ /* 0x000fc80008011404 */
[----:B------:R-:W-:-:S03]  /*12a0*/  ULEA.HI UR5, UR5, UR4, URZ, 0x6 ;  /* 0x0000000405057291 */ /* 0x000fc6000f8f303f */
[----:B------:R-:W-:Y:S01]  /*12b0*/  UMOV UR4, URZ ;  /* 0x0000003f00047c82 */ /* 0x000fe20008000000 */
[----:B------:R-:W-:-:S03]  /*12c0*/  USHF.R.S32.HI UR9, URZ, 0x6, UR5 ;  /* 0x000000063f097899 */ /* 0x000fc60008011405 */
[----:B------:R-:W-:-:S09]  /*12d0*/  UMOV UR5, URZ ;  /* 0x0000003f00057c82 */ /* 0x000fd20008000000 */
.L_x_172:
[----:B01----:R-:W-:Y:S01]  /*12e0*/  LOP3.LUT R12, R0, 0x80, RZ, 0xc0, !PT ;  /* 0x00000080000c7812 */ /* 0x003fe200078ec0ff */
[----:B------:R-:W0:Y:S01]  /*12f0*/  S2UR UR13, SR_CgaCtaId ;  /* 0x00000000000d79c3 */ /* 0x000e220000008800 */
[----:B------:R-:W-:Y:S01]  /*1300*/  UMOV UR12, 0x400 ;  /* 0x00000400000c7882 */ /* 0x000fe20000000000 */
[----:B------:R-:W-:Y:S01]  /*1310*/  UMOV UR6, URZ ;  /* 0x0000003f00067c82 */ /* 0x000fe20008000000 */
[----:B------:R-:W-:Y:S01]  /*1320*/  SHF.R.U32.HI R12, RZ, 0x7, R12 ;  /* 0x00000007ff0c7819 */ /* 0x000fe2000001160c */
[----:B------:R-:W-:Y:S01]  /*1330*/  UMOV UR7, URZ ;  /* 0x0000003f00077c82 */ /* 0x000fe20008000000 */
[----:B------:R-:W-:Y:S01]  /*1340*/  UMOV UR18, UR5 ;  /* 0x0000000500127c82 */ /* 0x000fe20008000000 */
[----:B------:R-:W-:Y:S02]  /*1350*/  CS2R R20, SRZ ;  /* 0x0000000000147805 */ /* 0x000fe4000001ff00 */
[----:B------:R-:W-:Y:S01]  /*1360*/  CS2R R18, SRZ ;  /* 0x0000000000127805 */ /* 0x000fe2000001ff00 */
[----:B------:R-:W1:Y:S01]  /*1370*/  LDC R13, c[0x0][0x28c] ;  /* 0x0000a300ff0d7b82 */ /* 0x000e620000000800 */
[----:B----4-:R-:W4:Y:S01]  /*1380*/  SHFL.IDX PT, R12, R12, RZ, 0x1f ;  /* 0x00001fff0c0c7589 */ /* 0x010f2200000e0000 */
[----:B------:R-:W-:-:S02]  /*1390*/  CS2R R22, SRZ ;  /* 0x0000000000167805 */ /* 0x000fc4000001ff00 */
[----:B------:R-:W-:Y:S02]  /*13a0*/  CS2R R88, SRZ ;  /* 0x0000000000587805 */ /* 0x000fe4000001ff00 */
[----:B------:R-:W-:Y:S02]  /*13b0*/  CS2R R90, SRZ ;  /* 0x00000000005a7805 */ /* 0x000fe4000001ff00 */
[----:B------:R-:W-:Y:S02]  /*13c0*/  CS2R R92, SRZ ;  /* 0x00000000005c7805 */ /* 0x000fe4000001ff00 */
[----:B------:R-:W-:Y:S02]  /*13d0*/  CS2R R94, SRZ ;  /* 0x00000000005e7805 */ /* 0x000fe4000001ff00 */
[----:B------:R-:W-:Y:S02]  /*13e0*/  CS2R R98, SRZ ;  /* 0x0000000000627805 */ /* 0x000fe4000001ff00 */
        /* <DEDUP_REMOVED lines=16> */
[----:B-1----:R-:W-:Y:S02]  /*14f0*/  ISETP.GE.AND P0, PT, R13, 0x1, PT ;  /* 0x000000010d00780c */ /* 0x002fe40003f06270 */
[----:B------:R-:W-:Y:S02]  /*1500*/  CS2R R130, SRZ ;  /* 0x0000000000827805 */ /* 0x000fe4000001ff00 */
[----:B----4-:R-:W-:-:S02]  /*1510*/  R2UR UR8, R12 ;  /* 0x000000000c0872ca */ /* 0x010fc400000e0000 */
[----:B------:R-:W-:Y:S02]  /*1520*/  CS2R R132, SRZ ;  /* 0x0000000000847805 */ /* 0x000fe4000001ff00 */
[----:B------:R-:W-:Y:S02]  /*1530*/  CS2R R134, SRZ ;  /* 0x0000000000867805 */ /* 0x000fe4000001ff00 */
[----:B------:R-:W-:Y:S02]  /*1540*/  CS2R R136, SRZ ;  /* 0x0000000000887805 */ /* 0x000fe4000001ff00 */
[----:B------:R-:W-:Y:S02]  /*1550*/  CS2R R138, SRZ ;  /* 0x00000000008a7805 */ /* 0x000fe4000001ff00 */
[----:B------:R-:W-:Y:S02]  /*1560*/  CS2R R140, SRZ ;  /* 0x00000000008c7805 */ /* 0x000fe4000001ff00 */
[----:B------:R-:W-:Y:S01]  /*1570*/  CS2R R142, SRZ ;  /* 0x00000000008e7805 */ /* 0x000fe2000001ff00 */
[----:B------:R-:W-:Y:S01]  /*1580*/  IMAD.MOV.U32 R145, RZ, RZ, RZ ;  /* 0x000000ffff917224 */ /* 0x000fe200078e00ff */
[----:B------:R-:W-:Y:S01]  /*1590*/  CS2R R56, SRZ ;  /* 0x0000000000387805 */ /* 0x000fe2000001ff00 */
[----:B------:R-:W-:Y:S01]  /*15a0*/  IMAD.MOV.U32 R147, RZ, RZ, RZ ;  /* 0x000000ffff937224 */ /* 0x000fe200078e00ff */
[----:B------:R-:W-:Y:S01]  /*15b0*/  CS2R R58, SRZ ;  /* 0x00000000003a7805 */ /* 0x000fe2000001ff00 */
[----:B------:R-:W-:Y:S01]  /*15c0*/  IMAD.U32 R16, RZ, RZ, UR4 ;  /* 0x00000004ff107e24 */ /* 0x000fe2000f8e00ff */
[----:B------:R-:W-:Y:S01]  /*15d0*/  CS2R R60, SRZ ;  /* 0x00000000003c7805 */ /* 0x000fe2000001ff00 */
[----:B------:R-:W-:Y:S01]  /*15e0*/  ULEA.HI UR10, UR8, UR8, URZ, 0x1 ;  /* 0x00000008080a7291 */ /* 0x000fe2000f8f083f */
[----:B------:R-:W-:-:S02]  /*15f0*/  CS2R R62, SRZ ;  /* 0x00000000003e7805 */ /* 0x000fc4000001ff00 */
[----:B------:R-:W-:Y:S02]  /*1600*/  CS2R R64, SRZ ;  /* 0x0000000000407805 */ /* 0x000fe4000001ff00 */
[----:B------:R-:W-:Y:S01]  /*1610*/  CS2R R66, SRZ ;  /* 0x0000000000427805 */ /* 0x000fe2000001ff00 */
[----:B------:R-:W-:Y:S01]  /*1620*/  ULOP3.LUT UR11, UR10, 0xffffe, URZ, 0xc0, !UPT ;  /* 0x000ffffe0a0b7892 */ /* 0x000fe2000f8ec03f */
[----:B------:R-:W-:Y:S01]  /*1630*/  CS2R R68, SRZ ;  /* 0x0000000000447805 */ /* 0x000fe2000001ff00 */
[----:B0-----:R-:W-:Y:S01]  /*1640*/  ULEA UR10, UR13, UR12, 0x18 ;  /* 0x0000000c0d0a7291 */ /* 0x001fe2000f8ec03f */
[----:B------:R-:W-:Y:S01]  /*1650*/  CS2R R70, SRZ ;  /* 0x0000000000467805 */ /* 0x000fe2000001ff00 */
[----:B------:R-:W-:Y:S01]  /*1660*/  UIADD3 UR11, UR8, -UR11, URZ ;  /* 0x8000000b080b7290 */ /* 0x000fe2000fffe03f */
[----:B------:R-:W-:Y:S02]  /*1670*/  CS2R R72, SRZ ;  /* 0x0000000000487805 */ /* 0x000fe4000001ff00 */
[----:B------:R-:W-:Y:S01]  /*1680*/  CS2R R74, SRZ ;  /* 0x00000000004a7805 */ /* 0x000fe2000001ff00 */
[----:B------:R-:W-:Y:S01]  /*1690*/  UMOV UR8, URZ ;  /* 0x0000003f00087c82 */ /* 0x000fe20008000000 */
[----:B------:R-:W-:Y:S01]  /*16a0*/  ULEA UR11, UR11, UR10, 0xc ;  /* 0x0000000a0b0b7291 */ /* 0x000fe2000f8e603f */
[----:B------:R-:W-:-:S02]  /*16b0*/  CS2R R76, SRZ ;  /* 0x00000000004c7805 */ /* 0x000fc4000001ff00 */
[----:B------:R-:W-:Y:S02]  /*16c0*/  CS2R R78, SRZ ;  /* 0x00000000004e7805 */ /* 0x000fe4000001ff00 */
[----:B------:R-:W-:Y:S01]  /*16d0*/  CS2R R80, SRZ ;  /* 0x0000000000507805 */ /* 0x000fe2000001ff00 */
[----:B------:R-:W-:Y:S01]  /*16e0*/  UIADD3 UR11, UR11, 0x180, URZ ;  /* 0x000001800b0b7890 */ /* 0x000fe2000fffe03f */
[----:B------:R-:W-:Y:S02]  /*16f0*/  CS2R R82, SRZ ;  /* 0x0000000000527805 */ /* 0x000fe4000001ff00 */
[----:B------:R-:W-:Y:S02]  /*1700*/  CS2R R84, SRZ ;  /* 0x0000000000547805 */ /* 0x000fe4000001ff00 */
[----:B------:R-:W-:Y:S01]  /*1710*/  CS2R R86, SRZ ;  /* 0x0000000000567805 */ /* 0x000fe2000001ff00 */
[----:B------:R-:W-:Y:S01]  /*1720*/  USHF.R.U32.HI UR11, URZ, 0x4, UR11 ;  /* 0x000000043f0b7899 */ /* 0x000fe2000801160b */
[----:B------:R-:W-:-:S02]  /*1730*/  CS2R R24, SRZ ;  /* 0x0000000000187805 */ /* 0x000fc4000001ff00 */
[----:B------:R-:W-:Y:S02]  /*1740*/  CS2R R26, SRZ ;  /* 0x00000000001a7805 */ /* 0x000fe4000001ff00 */
[----:B------:R-:W-:Y:S01]  /*1750*/  CS2R R28, SRZ ;  /* 0x00000000001c7805 */ /* 0x000fe2000001ff00 */
[----:B------:R-:W-:Y:S01]  /*1760*/  ULOP3.LUT UR11, UR11, 0x3fff, URZ, 0xc0, !UPT ;  /* 0x00003fff0b0b7892 */ /* 0x000fe2000f8ec03f */
        /* <DEDUP_REMOVED lines=12> */
[----:B------:R-:W-:Y:S01]  /*1830*/  CS2R R54, SRZ ;  /* 0x0000000000367805 */ /* 0x000fe2000001ff00 */
[----:B--23--:R-:W-:Y:S06]  /*1840*/  @!P0 BRA `(.L_x_18) ;  /* 0x0000000800588947 */ /* 0x00cfec0003800000 */
[----:B------:R-:W-:-:S13]  /*1850*/  ISETP.NE.AND P1, PT, R144, 0x3, PT ;  /* 0x000000039000780c */ /* 0x000fda0003f25270 */
[----:B------:R-:W-:Y:S05]  /*1860*/  @!P1 BRA `(.L_x_19) ;  /* 0x0000000000049947 */ /* 0x000fea0003800000 */
[----:B------:R-:W-:Y:S01]  /*1870*/  BPT.TRAP 0x1 ;  /* 0x000000040000795c */ /* 0x000fe20000300000 */
.L_x_19:
[----:B------:R-:W-:Y:S01]  /*1880*/  ULEA UR6, UR5, UR10, 0x3 ;  /* 0x0000000a05067291 */ /* 0x000fe2000f8e183f */
[----:B------:R-:W-:-:S05]  /*1890*/  IMAD.U32 R12, RZ, RZ, UR4 ;  /* 0x00000004ff0c7e24 */ /* 0x000fca000f8e00ff */
[----:B------:R-:W-:-:S04]  /*18a0*/  SHF.L.U32 R12, R12, 0x1f, RZ ;  /* 0x0000001f0c0c7819 */ /* 0x000fc800000006ff */
[----:B------:R0:W1:Y:S01]  /*18b0*/  SYNCS.PHASECHK.TRANS64.TRYWAIT P0, [UR6], R12 ;  /* 0x0000000cff0075a7 */ /* 0x0000620008000146 */
[----:B------:R-:W-:Y:S05]  /*18c0*/  @!P1 BRA `(.L_x_20) ;  /* 0x0000000000049947 */ /* 0x000fea0003800000 */
[----:B------:R-:W-:Y:S01]  /*18d0*/  BPT.TRAP 0x1 ;  /* 0x000000040000795c */ /* 0x000fe20000300000 */
.L_x_20:
[----:B-1----:R-:W-:Y:S05]  /*18e0*/  @P0 BRA `(.L_x_21) ;  /* 0x0000000000080947 */ /* 0x002fea0003800000 */
[----:B------:R-:W1:Y:S02]  /*18f0*/  SYNCS.PHASECHK.TRANS64.TRYWAIT P0, [UR6], R12 ;  /* 0x0000000cff0075a7 */ /* 0x000e640008000146 */
[----:B-1----:R-:W-:Y:S05]  /*1900*/  @!P0 BRA `(.L_x_22) ;  /* 0x0000008000a08947 */ /* 0x002fea0003800000 */
.L_x_21:
[----:B------:R-:W-:Y:S01]  /*1910*/  UIADD3 UR6, UR10, 0x2c180, URZ ;  /* 0x0002c1800a067890 */ /* 0x000fe2000fffe03f */
[----:B------:R-:W-:Y:S01]  /*1920*/  WARPGROUP.ARRIVE ;  /* 0x00000000000079c5 */ /* 0x000fe20000000000 */
[----:B------:R-:W-:Y:S01]  /*1930*/  ULOP3.LUT UR8, UR11, 0x10000, URZ, 0xfc, !UPT ;  /* 0x000100000b087892 */ /* 0x000fe2000f8efc3f */
[----:B------:R-:W-:Y:S01]  /*1940*/  CS2R R20, SRZ ;  /* 0x0000000000147805 */ /* 0x000fe2000001ff00 */
[----:B------:R-:W-:Y:S01]  /*1950*/  USHF.R.U32.HI UR6, URZ, 0x4, UR6 ;  /* 0x000000043f067899 */ /* 0x000fe20008011606 */
[----:B------:R-:W-:Y:S01]  /*1960*/  CS2R R18, SRZ ;  /* 0x0000000000127805 */ /* 0x000fe2000001ff00 */
[----:B------:R-:W-:Y:S01]  /*1970*/  ULEA UR8, UR5, UR8, 0xa ;  /* 0x0000000805087291 */ /* 0x000fe2000f8e503f */
[----:B------:R-:W-:Y:S01]  /*1980*/  CS2R R22, SRZ ;  /* 0x0000000000167805 */ /* 0x000fe2000001ff00 */
[----:B------:R-:W-:Y:S01]  /*1990*/  ULOP3.LUT UR6, UR6, 0x3fff, URZ, 0xc0, !UPT ;  /* 0x00003fff06067892 */ /* 0x000fe2000f8ec03f */
[----:B------:R-:W-:Y:S01]  /*19a0*/  CS2R R88, SRZ ;  /* 0x0000000000587805 */ /* 0x000fe2000001ff00 */
[----:B------:R-:W-:Y:S01]  /*19b0*/  UMOV UR13, 0x80000020 ;  /* 0x80000020000d7882 */ /* 0x000fe20000000000 */
[----:B------:R-:W-:Y:S01]  /*19c0*/  UMOV UR15, 0x80000020 ;  /* 0x80000020000f7882 */ /* 0x000fe20000000000 */
[----:B------:R-:W-:Y:S01]  /*19d0*/  ULOP3.LUT UR6, UR6, 0x10000, URZ, 0xfc, !UPT ;  /* 0x0001000006067892 */ /* 0x000fe2000f8efc3f */
[----:B------:R-:W-:Y:S01]  /*19e0*/  CS2R R90, SRZ ;  /* 0x00000000005a7805 */ /* 0x000fe2000001ff00 */
[----:B------:R-:W-:Y:S01]  /*19f0*/  UMOV UR12, UR8 ;  /* 0x00000008000c7c82 */ /* 0x000fe20008000000 */
[----:B------:R-:W-:Y:S01]  /*1a00*/  CS2R R92, SRZ ;  /* 0x00000000005c7805 */ /* 0x000fe2000001ff00 */
[----:B------:R-:W-:Y:S01]  /*1a10*/  ULEA UR7, UR5, UR6, 0x8 ;  /* 0x0000000605077291 */ /* 0x000fe2000f8e403f */
[----:B------:R-:W-:Y:S01]  /*1a20*/  CS2R R94, SRZ ;  /* 0x00000000005e7805 */ /* 0x000fe2000001ff00 */
[----:B------:R-:W-:Y:S01]  /*1a30*/  UIADD3 UR6, UR8, 0x200, URZ ;  /* 0x0000020008067890 */ /* 0x000fe2000fffe03f */
[----:B------:R-:W-:-:S02]  /*1a40*/  CS2R R98, SRZ ;  /* 0x0000000000627805 */ /* 0x000fc4000001ff00 */
[----:B------:R-:W-:Y:S02]  /*1a50*/  CS2R R96, SRZ ;  /* 0x0000000000607805 */ /* 0x000fe4000001ff00 */
[----:B------:R-:W-:Y:S02]  /*1a60*/  CS2R R100, SRZ ;  /* 0x0000000000647805 */ /* 0x000fe4000001ff00 */
[----:B------:R-:W-:Y:S01]  /*1a70*/  CS2R R102, SRZ ;  /* 0x0000000000667805 */ /* 0x000fe2000001ff00 */
[----:B------:R-:W-:Y:S01]  /*1a80*/  UMOV UR14, UR7 ;  /* 0x00000007000e7c82 */ /* 0x000fe20008000000 */
[----:B------:R-:W-:Y:S01]  /*1a90*/  CS2R R104, SRZ ;  /* 0x0000000000687805 */ /* 0x000fe2000001ff00 */
[----:B------:R-:W-:Y:S01]  /*1aa0*/  QGMMA.64x64x32.F32.E4M3.E4M3 R56, gdesc[UR12], RZ, !UPT ;  /* 0x00e000000c3879f3 */ /* 0x000fe2000c7008ff */
[----:B------:R-:W-:Y:S01]  /*1ab0*/  UMOV UR12, UR6 ;  /* 0x00000006000c7c82 */ /* 0x000fe20008000000 */
[----:B------:R-:W-:Y:S01]  /*1ac0*/  UMOV UR13, 0x80000020 ;  /* 0x80000020000d7882 */ /* 0x000fe20000000000 */
[----:B------:R-:W-:Y:S01]  /*1ad0*/  UMOV UR6, 0x2 ;  /* 0x0000000200067882 */ /* 0x000fe20000000000 */
[----:B------:R-:W-:Y:S01]  /*1ae0*/  QGMMA.64x64x32.F32.E4M3.E4M3 R24, gdesc[UR12], RZ, !UPT ;  /* 0x00e000000c1879f3 */ /* 0x000fe2000c7008ff */
[----:B------:R-:W-:Y:S01]  /*1af0*/  UIADD3 UR14, UR7, 0x2, URZ ;  /* 0x00000002070e7890 */ /* 0x000fe2000fffe03f */
[----:B------:R-:W-:Y:S01]  /*1b00*/  CS2R R106, SRZ ;  /* 0x00000000006a7805 */ /* 0x000fe2000001ff00 */
[----:B------:R-:W-:Y:S01]  /*1b10*/  UIADD3 UR12, UR8, 0x2, URZ ;  /* 0x00000002080c7890 */ /* 0x000fe2000fffe03f */
[----:B------:R-:W-:Y:S01]  /*1b20*/  CS2R R110, SRZ ;  /* 0x00000000006e7805 */ /* 0x000fe2000001ff00 */
[----:B------:R-:W-:Y:S01]  /*1b30*/  ULDC UR7, c[0x0][0x50c] ;  /* 0x0001430000077ab9 */ /* 0x000fe20000000800 */
[----:B------:R-:W-:Y:S01]  /*1b40*/  UIADD3 UR8, UR8, 0x202, URZ ;  /* 0x0000020208087890 */ /* 0x000fe2000fffe03f */
[----:B------:R-:W-:Y:S01]  /*1b50*/  CS2R R108, SRZ ;  /* 0x00000000006c7805 */ /* 0x000fe2000001ff00 */
[----:B------:R-:W-:Y:S01]  /*1b60*/  UISETP.NE.AND UP0, UPT, UR7, 0x2, UPT ;  /* 0x000000020700788c */ /* 0x000fe2000bf05270 */
[----:B------:R-:W-:Y:S01]  /*1b70*/  CS2R R112, SRZ ;  /* 0x0000000000707805 */ /* 0x000fe2000001ff00 */
[----:B------:R-:W-:Y:S01]  /*1b80*/  UMOV UR13, 0x80000020 ;  /* 0x80000020000d7882 */ /* 0x000fe20000000000 */
[----:B------:R-:W-:Y:S01]  /*1b90*/  UMOV UR15, 0x80000020 ;  /* 0x80000020000f7882 */ /* 0x000fe20000000000 */
[----:B------:R-:W-:Y:S01]  /*1ba0*/  USEL UR7, URZ, 0x1, UP0 ;  /* 0x000000013f077887 */ /* 0x000fe20008000000 */
[----:B------:R-:W-:-:S02]  /*1bb0*/  CS2R R114, SRZ ;  /* 0x0000000000727805 */ /* 0x000fc4000001ff00 */
[----:B------:R-:W-:Y:S02]  /*1bc0*/  CS2R R116, SRZ ;  /* 0x0000000000747805 */ /* 0x000fe4000001ff00 */
[----:B------:R-:W-:Y:S02]  /*1bd0*/  CS2R R118, SRZ ;  /* 0x0000000000767805 */ /* 0x000fe4000001ff00 */
[----:B------:R-:W-:Y:S02]  /*1be0*/  CS2R R120, SRZ ;  /* 0x0000000000787805 */ /* 0x000fe4000001ff00 */
[----:B------:R-:W-:Y:S02]  /*1bf0*/  CS2R R122, SRZ ;  /* 0x00000000007a7805 */ /* 0x000fe4000001ff00 */
[----:B------:R-:W-:Y:S02]  /*1c00*/  ISETP.NE.AND P0, PT, RZ, UR7, PT ;  /* 0x00000007ff007c0c */ /* 0x000fe4000bf05270 */
        /* <DEDUP_REMOVED lines=10> */
[----:B------:R-:W-:Y:S02]  /*1cb0*/  IMAD.MOV.U32 R145, RZ, RZ, RZ ;  /* 0x000000ffff917224 */ /* 0x000fe400078e00ff */
[----:B------:R-:W-:Y:S01]  /*1cc0*/  IMAD.MOV.U32 R147, RZ, RZ, RZ ;  /* 0x000000ffff937224 */ /* 0x000fe200078e00ff */
[----:B------:R-:W-:Y:S01]  /*1cd0*/  QGMMA.64x64x32.F32.E4M3.E4M3 R56, gdesc[UR12], R56 ;  /* 0x00e000000c3879f3 */ /* 0x000fe20008700838 */
[----:B------:R-:W-:Y:S01]  /*1ce0*/  UMOV UR12, UR8 ;  /* 0x00000008000c7c82 */ /* 0x000fe20008000000 */
[----:B------:R-:W-:-:S02]  /*1cf0*/  UMOV UR13, 0x80000020 ;  /* 0x80000020000d7882 */ /* 0x000fc40000000000 */
[----:B------:R-:W-:Y:S01]  /*1d00*/  QGMMA.64x64x32.F32.E4M3.E4M3 R24, gdesc[UR12], R24, gsb0 ;  /* 0x00e000000c1879f3 */ /* 0x000fe20008000818 */
[----:B------:R-:W-:Y:S05]  /*1d10*/  @!P0 BRA `(.L_x_23) ;  /* 0x0000000400088947 */ /* 0x000fea0003800000 */
[----:B------:R-:W-:Y:S02]  /*1d20*/  WARPGROUP.DEPBAR.LE gsb0, 0x0 ;  /* 0x00008000000079c5 */ /* 0x000fe40000010000 */
[----:B------:R-:W-:-:S01]  /*1d30*/  FADD R147, RZ, R56 ;  /* 0x00000038ff937221 */ /* 0x000fc20000000000 */
[----:B------:R-:W-:Y:S01]  /*1d40*/  FADD R142, RZ, R57 ;  /* 0x00000039ff8e7221 */ /* 0x000fe20000000000 */
        /* <DEDUP_REMOVED lines=62> */
[----:B------:R-:W-:-:S06]  /*2130*/  UMOV UR6, URZ ;  /* 0x0000003f00067c82 */ /* 0x000fcc0008000000 */
.L_x_23:
[----:B------:R-:W-:-:S04]  /*2140*/  UIADD3 UR18, UR5, 0x1, URZ ;  /* 0x0000000105127890 */ /* 0x000fc8000fffe03f */
[----:B------:R-:W-:-:S04]  /*2150*/  UISETP.NE.AND UP0, UPT, UR18, 0xb, UPT ;  /* 0x0000000b1200788c */ /* 0x000fc8000bf05270 */
[----:B------:R-:W-:Y:S02]  /*2160*/  USEL UR8, URZ, 0x1, UP0 ;  /* 0x000000013f087887 */ /* 0x000fe40008000000 */
[----:B------:R-:W-:Y:S02]  /*2170*/  USEL UR18, UR18, URZ, UP0 ;  /* 0x0000003f12127287 */ /* 0x000fe40008000000 */
[----:B------:R-:W-:-:S06]  /*2180*/  ULOP3.LUT UR8, UR4, UR8, URZ, 0x3c, !UPT ;  /* 0x0000000804087292 */ /* 0x000fcc000f8e3c3f */
[----:B------:R-:W-:Y:S01]  /*2190*/  IMAD.U32 R16, RZ, RZ, UR8 ;  /* 0x00000008ff107e24 */ /* 0x000fe2000f8e00ff */
[----:B------:R-:W-:-:S06]  /*21a0*/  UMOV UR8, 0x1 ;  /* 0x0000000100087882 */ /* 0x000fcc0000000000 */
.L_x_18:
[----:B------:R-:W-:-:S04]  /*21b0*/  UISETP.LT.AND UP0, UPT, UR9, 0x1, UPT ;  /* 0x000000010900788c */ /* 0x000fc8000bf01270 */
[----:B------:R-:W-:-:S04]  /*21c0*/  USEL UR12, UR9, 0x1, UP0 ;  /* 0x00000001090c7887 */ /* 0x000fc80008000000 */
[----:B------:R-:W-:-:S04]  /*21d0*/  UIADD3 UR12, UR9, -UR12, URZ ;  /* 0x8000000c090c7290 */ /* 0x000fc8000fffe03f */
[----:B------:R-:W-:-:S06]  /*21e0*/  UISETP.GE.AND UP0, UPT, UR12, 0x1, UPT ;  /* 0x000000010c00788c */ /* 0x000fcc000bf06270 */
[----:B------:R-:W-:-:S13]  /*21f0*/  PLOP3.LUT P0, PT, PT, PT, UP0, 0x80, 0x0 ;  /* 0x000000000000781c */ /* 0x000fda0003f0f008 */
[----:B------:R-:W-:Y:S05]  /*2200*/  @!P0 BRA `(.L_x_24) ;  /* 0x0000000800308947 */ /* 0x000fea0003800000 */
[----:B01----:R-:W-:Y:S01]  /*2210*/  IMAD.U32 R12, RZ, RZ, UR12 ;  /* 0x0000000cff0c7e24 */ /* 0x003fe2000f8e00ff */
[----:B------:R-:W-:Y:S01]  /*2220*/  ULDC UR20, c[0x0][0x50c] ;  /* 0x0001430000147ab9 */ /* 0x000fe20000000800 */
[----:B------:R-:W-:-:S07]  /*2230*/  IMAD.U32 R13, RZ, RZ, UR5 ;  /* 0x00000005ff0d7e24 */ /* 0x000fce000f8e00ff */
.L_x_32:
[----:B------:R-:W-:-:S13]  /*2240*/  ISETP.NE.AND P1, PT, R144, 0x3, PT ;  /* 0x000000039000780c */ /* 0x000fda0003f25270 */
[----:B------:R-:W-:Y:S05]  /*2250*/  @!P1 BRA `(.L_x_25) ;  /* 0x0000000000049947 */ /* 0x000fea0003800000 */
[----:B------:R-:W-:Y:S01]  /*2260*/  BPT.TRAP 0x1 ;  /* 0x000000040000795c */ /* 0x000fe20000300000 */
.L_x_25:
[----:B------:R-:W0:Y:S01]  /*2270*/  S2UR UR12, SR_CgaCtaId ;  /* 0x00000000000c79c3 */ /* 0x000e220000008800 */
[----:B------:R-:W-:Y:S01]  /*2280*/  UMOV UR10, 0x400 ;  /* 0x00000400000a7882 */ /* 0x000fe20000000000 */
[----:B------:R-:W-:Y:S01]  /*2290*/  SHF.L.U32 R14, R16, 0x1f, RZ ;  /* 0x0000001f100e7819 */ /* 0x000fe200000006ff */
[----:B0-----:R-:W-:-:S04]  /*22a0*/  ULEA UR10, UR12, UR10, 0x18 ;  /* 0x0000000a0c0a7291 */ /* 0x001fc8000f8ec03f */
[----:B------:R-:W-:-:S09]  /*22b0*/  ULEA UR12, UR18, UR10, 0x3 ;  /* 0x0000000a120c7291 */ /* 0x000fd2000f8e183f */
[----:B------:R0:W1:Y:S01]  /*22c0*/  SYNCS.PHASECHK.TRANS64.TRYWAIT P0, [UR12], R14 ;  /* 0x0000000eff0075a7 */ /* 0x000062000800014c */
[----:B------:R-:W-:Y:S05]  /*22d0*/  @!P1 BRA `(.L_x_26) ;  /* 0x0000000000049947 */ /* 0x000fea0003800000 */
[----:B------:R-:W-:Y:S01]  /*22e0*/  BPT.TRAP 0x1 ;  /* 0x000000040000795c */ /* 0x000fe20000300000 */
.L_x_26:
[----:B-1----:R-:W-:Y:S05]  /*22f0*/  @P0 BRA `(.L_x_27) ;  /* 0x0000000000080947 */ /* 0x002fea0003800000 */
[----:B------:R-:W1:Y:S02]  /*2300*/  SYNCS.PHASECHK.TRANS64.TRYWAIT P0, [UR12], R14 ;  /* 0x0000000eff0075a7 */ /* 0x000e64000800014c */
[----:B-1----:R-:W-:Y:S05]  /*2310*/  @!P0 BRA `(.L_x_28) ;  /* 0x0000007800348947 */ /* 0x002fea0003800000 */
.L_x_27:
[----:B------:R-:W-:Y:S01]  /*2320*/  UIADD3 UR12, UR10, 0x2c180, URZ ;  /* 0x0002c1800a0c7890 */ /* 0x000fe2000fffe03f */
[----:B------:R-:W-:Y:S01]  /*2330*/  WARPGROUP.ARRIVE ;  /* 0x00000000000079c5 */ /* 0x000fe20000000000 */
[----:B------:R-:W-:Y:S02]  /*2340*/  UISETP.NE.AND UP0, UPT, UR7, URZ, UPT ;  /* 0x0000003f0700728c */ /* 0x000fe4000bf05270 */
[----:B------:R-:W-:Y:S02]  /*2350*/  USHF.R.U32.HI UR12, URZ, 0x4, UR12 ;  /* 0x000000043f0c7899 */ /* 0x000fe4000801160c */
[----:B------:R-:W-:Y:S02]  /*2360*/  USEL UR8, UR8, URZ, !UP0 ;  /* 0x0000003f08087287 */ /* 0x000fe4000c000000 */
[----:B------:R-:W-:Y:S02]  /*2370*/  ULOP3.LUT UR12, UR12, 0x3fff, URZ, 0xc0, !UPT ;  /* 0x00003fff0c0c7892 */ /* 0x000fe4000f8ec03f */
[----:B------:R-:W-:-:S02]  /*2380*/  ULOP3.LUT UR7, UR11, 0x10000, URZ, 0xfc, !UPT ;  /* 0x000100000b077892 */ /* 0x000fc4000f8efc3f */
[----:B------:R-:W-:Y:S02]  /*2390*/  ULOP3.LUT UR12, UR12, 0x10000, URZ, 0xfc, !UPT ;  /* 0x000100000c0c7892 */ /* 0x000fe4000f8efc3f */
[----:B------:R-:W-:Y:S02]  /*23a0*/  UISETP.NE.U32.AND UP0, UPT, UR8, URZ, UPT ;  /* 0x0000003f0800728c */ /* 0x000fe4000bf05070 */
[----:B------:R-:W-:Y:S02]  /*23b0*/  ULEA UR8, UR18, UR7, 0xa ;  /* 0x0000000712087291 */ /* 0x000fe4000f8e503f */
[----:B------:R-:W-:Y:S02]  /*23c0*/  ULEA UR7, UR18, UR12, 0x8 ;  /* 0x0000000c12077291 */ /* 0x000fe4000f8e403f */
[----:B------:R-:W-:Y:S01]  /*23d0*/  UIADD3 UR19, UR8, 0x200, URZ ;  /* 0x0000020008137890 */ /* 0x000fe2000fffe03f */
[----:B------:R-:W-:Y:S02]  /*23e0*/  UMOV UR13, 0x80000020 ;  /* 0x80000020000d7882 */ /* 0x000fe40000000000 */
[----:B------:R-:W-:Y:S01]  /*23f0*/  UMOV UR12, UR8 ;  /* 0x00000008000c7c82 */ /* 0x000fe20008000000 */
[----:B------:R-:W-:Y:S01]  /*2400*/  UMOV UR15, 0x80000020 ;  /* 0x80000020000f7882 */ /* 0x000fe20000000000 */
[----:B------:R-:W-:Y:S01]  /*2410*/  UMOV UR14, UR7 ;  /* 0x00000007000e7c82 */ /* 0x000fe20008000000 */
[----:B------:R-:W-:Y:S01]  /*2420*/  UIADD3 UR6, UR6, 0x2, URZ ;  /* 0x0000000206067890 */ /* 0x000fe2000fffe03f */
[----:B------:R-:W-:Y:S01]  /*2430*/  QGMMA.64x64x32.F32.E4M3.E4M3 R56, gdesc[UR12], R56, UP0 ;  /* 0x00e000000c3879f3 */ /* 0x000fe2000bf00838 */
[----:B------:R-:W-:Y:S01]  /*2440*/  UMOV UR12, UR19 ;  /* 0x00000013000c7c82 */ /* 0x000fe20008000000 */
[----:B------:R-:W-:-:S02]  /*2450*/  UMOV UR13, 0x80000020 ;  /* 0x80000020000d7882 */ /* 0x000fc40000000000 */
[----:B------:R-:W-:Y:S01]  /*2460*/  QGMMA.64x64x32.F32.E4M3.E4M3 R24, gdesc[UR12], R24, UP0 ;  /* 0x00e000000c1879f3 */ /* 0x000fe2000bf00818 */
[----:B------:R-:W-:Y:S02]  /*2470*/  UIADD3 UR12, UR8, 0x2, URZ ;  /* 0x00000002080c7890 */ /* 0x000fe4000fffe03f */
[----:B------:R-:W-:Y:S02]  /*2480*/  UIADD3 UR14, UR7, 0x2, URZ ;  /* 0x00000002070e7890 */ /* 0x000fe4000fffe03f */
[----:B------:R-:W-:Y:S01]  /*2490*/  UIADD3 UR8, UR8, 0x202, URZ ;  /* 0x0000020208087890 */ /* 0x000fe2000fffe03f */
[----:B------:R-:W-:Y:S01]  /*24a0*/  UMOV UR13, 0x80000020 ;  /* 0x80000020000d7882 */ /* 0x000fe20000000000 */
[----:B------:R-:W-:Y:S01]  /*24b0*/  UMOV UR15, 0x80000020 ;  /* 0x80000020000f7882 */ /* 0x000fe20000000000 */
[----:B------:R-:W-:-:S04]  /*24c0*/  UISETP.NE.AND UP0, UPT, UR6, UR20, UPT ;  /* 0x000000140600728c */ /* 0x000fc8000bf05270 */
[----:B------:R-:W-:-:S06]  /*24d0*/  USEL UR7, URZ, 0x1, UP0 ;  /* 0x000000013f077887 */ /* 0x000fcc0008000000 */
[----:B------:R-:W-:Y:S01]  /*24e0*/  ISETP.NE.AND P0, PT, RZ, UR7, PT ;  /* 0x00000007ff007c0c */ /* 0x000fe2000bf05270 */
[----:B------:R-:W-:Y:S01]  /*24f0*/  QGMMA.64x64x32.F32.E4M3.E4M3 R56, gdesc[UR12], R56 ;  /* 0x00e000000c3879f3 */ /* 0x000fe20008700838 */
[----:B------:R-:W-:Y:S01]  /*2500*/  UMOV UR12, UR8 ;  /* 0x00000008000c7c82 */ /* 0x000fe20008000000 */
[----:B------:R-:W-:Y:S02]  /*2510*/  UMOV UR13, 0x80000020 ;  /* 0x80000020000d7882 */ /* 0x000fe40000000000 */
[----:B------:R-:W-:Y:S03]  /*2520*/  QGMMA.64x64x32.F32.E4M3.E4M3 R24, gdesc[UR12], R24, gsb0 ;  /* 0x00e000000c1879f3 */ /* 0x000fe60008000818 */
[----:B------:R-:W-:-:S05]  /*2530*/  WARPGROUP.DEPBAR.LE gsb0, 0x1 ;  /* 0x00008000000079c5 */ /* 0x000fca0000010100 */
[----:B------:R-:W-:Y:S05]  /*2540*/  @!P0 BRA `(.L_x_29) ;  /* 0x0000000400088947 */ /* 0x000fea0003800000 */
[----:B------:R-:W-:Y:S02]  /*2550*/  WARPGROUP.DEPBAR.LE gsb0, 0x0 ;  /* 0x00008000000079c5 */ /* 0x000fe40000010000 */
[----:B------:R-:W-:-:S01]  /*2560*/  FADD R147, R56, R147 ;  /* 0x0000009338937221 */ /* 0x000fc20000000000 */
[----:B------:R-:W-:Y:S01]  /*2570*/  FADD R142, R57, R142 ;  /* 0x0000008e398e7221 */ /* 0x000fe20000000000 */
        /* <DEDUP_REMOVED lines=62> */
[----:B------:R-:W-:-:S06]  /*2960*/  UMOV UR6, URZ ;  /* 0x0000003f00067c82 */ /* 0x000fcc0008000000 */
.L_x_29:
[----:B------:R-:W-:Y:S05]  /*2970*/  @!P1 BRA `(.L_x_30) ;  /* 0x0000000000049947 */ /* 0x000fea0003800000 */
[----:B------:R-:W-:Y:S01]  /*2980*/  BPT.TRAP 0x1 ;  /* 0x000000040000795c */ /* 0x000fe20000300000 */
.L_x_30:
[----:B------:R-:W-:-:S13]  /*2990*/  ISETP.NE.AND P0, PT, R6, RZ, PT ;  /* 0x000000ff0600720c */ /* 0x000fda0003f05270 */
[----:B01----:R-:W-:-:S05]  /*29a0*/  @P0 LEA R14, R13, UR10, 0x3 ;  /* 0x0000000a0d0e0c11 */ /* 0x003fca000f8e18ff */
[----:B------:R-:W-:-:S05]  /*29b0*/  @P0 VIADD R14, R14, 0x58 ;  /* 0x000000580e0e0836 */ /* 0x000fca0000000000 */
[----:B------:R-:W-:-:S04]  /*29c0*/  @P0 PRMT R14, R5, 0x654, R14 ;  /* 0x00000654050e0816 */ /* 0x000fc8000000000e */
[----:B------:R0:W-:Y:S01]  /*29d0*/  @P0 SYNCS.ARRIVE.TRANS64.RED.A1T0 RZ, [R14+URZ], RZ ;  /* 0x000000ff0eff09a7 */ /* 0x0001e2000810043f */
[----:B------:R-:W-:-:S13]  /*29e0*/  ISETP.GT.U32.AND P0, PT, R4, 0x1, PT ;  /* 0x000000010400780c */ /* 0x000fda0003f04070 */
[----:B0-----:R-:W-:Y:S05]  /*29f0*/  @P0 BRA `(.L_x_31) ;  /* 0x0000000000040947 */ /* 0x001fea0003800000 */
[----:B------:R-:W-:Y:S01]  /*2a00*/  BPT.TRAP 0x1 ;  /* 0x000000040000795c */ /* 0x000fe20000300000 */
.L_x_31:
[----:B------:R-:W-:Y:S01]  /*2a10*/  UIADD3 UR18, UR18, 0x1, URZ ;  /* 0x0000000112127890 */ /* 0x000fe2000fffe03f */
[C---:B------:R-:W-:Y:S01]  /*2a20*/  ISETP.GT.AND P1, PT, R12.reuse, 0x1, PT ;  /* 0x000000010c00780c */ /* 0x040fe20003f24270 */
[----:B------:R-:W-:Y:S02]  /*2a30*/  VIADD R13, R13, 0x1 ;  /* 0x000000010d0d7836 */ /* 0x000fe40000000000 */
[----:B------:R-:W-:Y:S01]  /*2a40*/  UISETP.NE.AND UP0, UPT, UR18, 0xb, UPT ;  /* 0x0000000b1200788c */ /* 0x000fe2000bf05270 */
[----:B------:R-:W-:Y:S02]  /*2a50*/  VIADD R12, R12, 0xffffffff ;  /* 0xffffffff0c0c7836 */ /* 0x000fe40000000000 */
[C---:B------:R-:W-:Y:S01]  /*2a60*/  ISETP.NE.AND P0, PT, R13.reuse, 0xb, PT ;  /* 0x0000000b0d00780c */ /* 0x040fe20003f05270 */
[----:B------:R-:W-:Y:S02]  /*2a70*/  USEL UR8, URZ, 0x1, UP0 ;  /* 0x000000013f087887 */ /* 0x000fe40008000000 */
[----:B------:R-:W-:Y:S01]  /*2a80*/  USEL UR18, UR18, URZ, UP0 ;  /* 0x0000003f12127287 */ /* 0x000fe20008000000 */
[----:B------:R-:W-:-:S03]  /*2a90*/  SEL R13, R13, RZ, P0 ;  /* 0x000000ff0d0d7207 */ /* 0x000fc60000000000 */
[----:B------:R-:W-:Y:S01]  /*2aa0*/  LOP3.LUT R16, R16, UR8, RZ, 0x3c, !PT ;  /* 0x0000000810107c12 */ /* 0x000fe2000f8e3cff */
[----:B------:R-:W-:Y:S01]  /*2ab0*/  UMOV UR8, 0x1 ;  /* 0x0000000100087882 */ /* 0x000fe20000000000 */
[----:B------:R-:W-:Y:S06]  /*2ac0*/  @P1 BRA `(.L_x_32) ;  /* 0xfffffff400dc1947 */ /* 0x000fec000383ffff */
.L_x_24:
[----:B------:R-:W-:Y:S01]  /*2ad0*/  UISETP.NE.AND UP0, UPT, UR6, URZ, UPT ;  /* 0x0000003f0600728c */ /* 0x000fe2000bf05270 */
[----:B01----:R-:W0:Y:S03]  /*2ae0*/  LDC R12, c[0x0][0x28c] ;  /* 0x0000a300ff0c7b82 */ /* 0x003e260000000800 */
[----:B------:R-:W-:-:S06]  /*2af0*/  USEL UR6, URZ, 0x1, !UP0 ;  /* 0x000000013f067887 */ /* 0x000fcc000c000000 */
[----:B------:R-:W-:Y:S02]  /*2b00*/  ISETP.NE.AND P0, PT, RZ, UR6, PT ;  /* 0x00000006ff007c0c */ /* 0x000fe4000bf05270 */
[----:B0-----:R-:W-:-:S11]  /*2b10*/  ISETP.GE.AND P1, PT, R12, 0x1, PT ;  /* 0x000000010c00780c */ /* 0x001fd60003f26270 */
[----:B------:R-:W-:Y:S05]  /*2b20*/  @!P0 BRA `(.L_x_33) ;  /* 0x0000000400048947 */ /* 0x000fea0003800000 */
[----:B------:R-:W-:Y:S02]  /*2b30*/  WARPGROUP.DEPBAR.LE gsb0, 0x0 ;  /* 0x00008000000079c5 */ /* 0x000fe40000010000 */
[----:B------:R-:W-:Y:S01]  /*2b40*/  FADD R147, R56, R147 ;  /* 0x0000009338937221 */ /* 0x000fe20000000000 */
        /* <DEDUP_REMOVED lines=62> */
[----:B------:R-:W-:-:S07]  /*2f30*/  FADD R20, R20, R55 ;  /* 0x0000003714147221 */ /* 0x000fce0000000000 */
.L_x_33:
[----:B------:R-:W-:Y:S02]  /*2f40*/  WARPGROUP.DEPBAR.LE gsb0, 0x0 ;  /* 0x00008000000079c5 */ /* 0x000fe40000010000 */
[----:B------:R-:W-:Y:S05]  /*2f50*/  @!P1 BRA `(.L_x_34) ;  /* 0x0000000000549947 */ /* 0x000fea0003800000 */
[----:B------:R-:W-:-:S13]  /*2f60*/  ISETP.NE.AND P0, PT, R144, 0x3, PT ;  /* 0x000000039000780c */ /* 0x000fda0003f05270 */
[----:B------:R-:W-:Y:S05]  /*2f70*/  @!P0 BRA `(.L_x_35) ;  /* 0x0000000000048947 */ /* 0x000fea0003800000 */
[----:B------:R-:W-:Y:S01]  /*2f80*/  BPT.TRAP 0x1 ;  /* 0x000000040000795c */ /* 0x000fe20000300000 */
.L_x_35:
[----:B------:R-:W-:Y:S01]  /*2f90*/  ISETP.NE.AND P0, PT, R6, RZ, PT ;  /* 0x000000ff0600720c */ /* 0x000fe20003f05270 */
[----:B------:R-:W-:Y:S01]  /*2fa0*/  BSSY B0, `(.L_x_36) ;  /* 0x000000e000007945 */ /* 0x000fe20003800000 */
[----:B------:R-:W-:-:S11]  /*2fb0*/  ISETP.GT.U32.AND P1, PT, R4, 0x1, PT ;  /* 0x000000010400780c */ /* 0x000fd60003f24070 */
[----:B------:R-:W-:Y:S05]  /*2fc0*/  @!P0 BRA `(.L_x_37) ;  /* 0x00000000002c8947 */ /* 0x000fea0003800000 */
[----:B------:R-:W-:-:S04]  /*2fd0*/  UISETP.LT.AND UP0, UPT, UR9, 0x1, UPT ;  /* 0x000000010900788c */ /* 0x000fc8000bf01270 */
[----:B------:R-:W-:-:S04]  /*2fe0*/  USEL UR8, UR9, 0x1, UP0 ;  /* 0x0000000109087887 */ /* 0x000fc80008000000 */
[----:B------:R-:W-:-:S04]  /*2ff0*/  UIADD3 UR8, UR5, UR9, -UR8 ;  /* 0x0000000905087290 */ /* 0x000fc8000fffe808 */
[----:B------:R-:W-:-:S04]  /*3000*/  UIMAD.WIDE.U32 UR6, UR8, -0x45d1745d, URZ ;  /* 0xba2e8ba3080678a5 */ /* 0x000fc8000f8e003f */
[----:B------:R-:W-:-:S04]  /*3010*/  USHF.R.U32.HI UR6, URZ, 0x3, UR7 ;  /* 0x000000033f067899 */ /* 0x000fc80008011607 */
[----:B------:R-:W-:-:S04]  /*3020*/  UIMAD UR8, UR6, -0xb, UR8 ;  /* 0xfffffff5060878a4 */ /* 0x000fc8000f8e0208 */
[----:B------:R-:W-:-:S04]  /*3030*/  ULEA UR8, UR8, UR10, 0x3 ;  /* 0x0000000a08087291 */ /* 0x000fc8000f8e183f */
[----:B------:R-:W-:-:S06]  /*3040*/  UIADD3 UR8, UR8, 0x58, URZ ;  /* 0x0000005808087890 */ /* 0x000fcc000fffe03f */
[----:B------:R-:W-:-:S05]  /*3050*/  IMAD.U32 R12, RZ, RZ, UR8 ;  /* 0x00000008ff0c7e24 */ /* 0x000fca000f8e00ff */
[----:B------:R-:W-:-:S04]  /*3060*/  PRMT R12, R5, 0x654, R12 ;  /* 0x00000654050c7816 */ /* 0x000fc8000000000c */
[----:B------:R0:W-:Y:S03]  /*3070*/  SYNCS.ARRIVE.TRANS64.RED.A1T0 RZ, [R12+URZ], RZ ;  /* 0x000000ff0cff79a7 */ /* 0x0001e6000810043f */
.L_x_37:
[----:B------:R-:W-:Y:S05]  /*3080*/  BSYNC B0 ;  /* 0x0000000000007941 */ /* 0x000fea0003800000 */
.L_x_36:
[----:B------:R-:W-:Y:S05]  /*3090*/  @P1 BRA `(.L_x_34) ;  /* 0x0000000000041947 */ /* 0x000fea0003800000 */
[----:B------:R-:W-:Y:S01]  /*30a0*/  BPT.TRAP 0x1 ;  /* 0x000000040000795c */ /* 0x000fe20000300000 */
.L_x_34:
[----:B------:R-:W1:Y:S01]  /*30b0*/  LDC R16, c[0x0][0x288] ;  /* 0x0000a200ff107b82 */ /* 0x000e620000000800 */
[----:B------:R-:W-:Y:S01]  /*30c0*/  IMAD.SHL.U32 R33, R11, 0x40, RZ ;  /* 0x000000400b217824 */ /* 0x000fe200078e00ff */
[--C-:B0-----:R-:W-:Y:S01]  /*30d0*/  SHF.R.U32.HI R12, RZ, 0x2, R0.reuse ;  /* 0x00000002ff0c7819 */ /* 0x101fe20000011600 */
[----:B------:R-:W-:Y:S01]  /*30e0*/  UIADD3 UR5, UR9, UR5, URZ ;  /* 0x0000000509057290 */ /* 0x000fe2000fffe03f */
[----:B------:R-:W-:Y:S01]  /*30f0*/  LOP3.LUT R14, R0, 0x60, RZ, 0xc0, !PT ;  /* 0x00000060000e7812 */ /* 0x000fe200078ec0ff */
[----:B------:R-:W-:Y:S01]  /*3100*/  IMAD.SHL.U32 R34, R10, 0x100, RZ ;  /* 0x000001000a227824 */ /* 0x000fe200078e00ff */
[----:B------:R-:W-:Y:S01]  /*3110*/  SHF.R.U32.HI R15, RZ, 0x7, R0 ;  /* 0x00000007ff0f7819 */ /* 0x000fe20000011600 */
[----:B------:R-:W-:Y:S01]  /*3120*/  UISETP.GT.U32.AND UP0, UPT, UR5, 0xa, UPT ;  /* 0x0000000a0500788c */ /* 0x000fe2000bf04070 */
[----:B------:R-:W-:Y:S01]  /*3130*/  LOP3.LUT R13, R12, 0x7, RZ, 0xc0, !PT ;  /* 0x000000070c0d7812 */ /* 0x000fe200078ec0ff */
[C---:B------:R-:W-:Y:S01]  /*3140*/  IMAD.SHL.U32 R26, R0.reuse, 0x2, RZ ;  /* 0x00000002001a7824 */ /* 0x040fe200078e00ff */
[----:B------:R-:W-:Y:S01]  /*3150*/  SHF.R.U32.HI R14, RZ, 0x1, R14 ;  /* 0x00000001ff0e7819 */ /* 0x000fe2000001160e */
[----:B------:R-:W-:Y:S01]  /*3160*/  ULDC UR12, c[0x0][0x284] ;  /* 0x0000a100000c7ab9 */ /* 0x000fe20000000800 */
[----:B------:R-:W-:Y:S01]  /*3170*/  LOP3.LUT R12, R15, 0x1, RZ, 0xc0, !PT ;  /* 0x000000010f0c7812 */ /* 0x000fe200078ec0ff */
[----:B------:R-:W-:Y:S01]  /*3180*/  UISETP.LT.U32.AND UP0, UPT, UR9, 0xb, UP0 ;  /* 0x0000000b0900788c */ /* 0x000fe20008701070 */
[----:B------:R-:W-:Y:S01]  /*3190*/  IADD3 R17, RZ, -R14, -R13 ;  /* 0x8000000eff117210 */ /* 0x000fe20007ffe80d */
[----:B------:R-:W-:Y:S01]  /*31a0*/  UISETP.GE.U32.AND UP1, UPT, UR9, 0xb, UPT ;  /* 0x0000000b0900788c */ /* 0x000fe2000bf26070 */
[----:B------:R-:W-:Y:S01]  /*31b0*/  LOP3.LUT R15, R0, 0x3, RZ, 0xc0, !PT ;  /* 0x00000003000f7812 */ /* 0x000fe200078ec0ff */
[C---:B------:R-:W-:Y:S01]  /*31c0*/  IMAD.SHL.U32 R24, R12.reuse, 0x40, RZ ;  /* 0x000000400c187824 */ /* 0x040fe200078e00ff */
[----:B------:R-:W-:Y:S01]  /*31d0*/  SHF.R.S32.HI R29, RZ, 0x1f, R7 ;  /* 0x0000001fff1d7819 */ /* 0x000fe20000011407 */
[----:B------:R-:W-:Y:S01]  /*31e0*/  UIMAD.WIDE.U32 UR6, UR5, -0x45d1745d, URZ ;  /* 0xba2e8ba3050678a5 */ /* 0x000fe2000f8e003f */
[C---:B------:R-:W-:Y:S01]  /*31f0*/  LOP3.LUT R26, R33.reuse, 0x6, R26, 0xf8, !PT ;  /* 0x00000006211a7812 */ /* 0x040fe200078ef81a */
[----:B------:R-:W-:Y:S01]  /*3200*/  USEL UR8, URZ, 0x1, !UP0 ;  /* 0x000000013f087887 */ /* 0x000fe2000c000000 */
[----:B------:R-:W-:Y:S01]  /*3210*/  IMAD R17, R12, -0x40, R17 ;  /* 0xffffffc00c117824 */ /* 0x000fe200078e0211 */
[----:B------:R-:W-:Y:S01]  /*3220*/  ULDC.64 UR10, c[0x0][0x5d0] ;  /* 0x00017400000a7ab9 */ /* 0x000fe20000000a00 */
[----:B-1----:R-:W-:Y:S01]  /*3230*/  ISETP.GE.AND P0, PT, R33, R16, PT ;  /* 0x000000102100720c */ /* 0x002fe20003f06270 */
[----:B------:R-:W-:Y:S01]  /*3240*/  IMAD R12, R15, -0x2, R16 ;  /* 0xfffffffe0f0c7824 */ /* 0x000fe200078e0210 */
[----:B------:R-:W-:Y:S01]  /*3250*/  SHF.R.S32.HI R27, RZ, 0x1f, R26 ;  /* 0x0000001fff1b7819 */ /* 0x000fe2000001141a */
[----:B------:R-:W-:Y:S01]  /*3260*/  IMAD R16, R29, UR10, RZ ;  /* 0x0000000a1d107c24 */ /* 0x000fe2000f8e02ff */
[----:B------:R-:W-:Y:S01]  /*3270*/  ISETP.GE.OR P0, PT, R34, UR12, P0 ;  /* 0x0000000c22007c0c */ /* 0x000fe20008706670 */
[----:B------:R-:W-:Y:S01]  /*3280*/  USHF.R.U32.HI UR6, URZ, 0x3, UR7 ;  /* 0x000000033f067899 */ /* 0x000fe20008011607 */
[----:B------:R-:W-:Y:S01]  /*3290*/  LOP3.LUT R35, R24, 0x40, R13, 0xe2, !PT ;  /* 0x0000004018237812 */ /* 0x000fe200078ee20d */
[----:B------:R-:W-:Y:S01]  /*32a0*/  ULOP3.LUT UR4, UR4, UR8, URZ, 0x3c, !UPT ;  /* 0x0000000804047292 */ /* 0x000fe2000f8e3c3f */
[----:B------:R-:W-:Y:S01]  /*32b0*/  IMAD.WIDE R24, R10, 0x100, RZ ;  /* 0x000001000a187825 */ /* 0x000fe200078e02ff */
[----:B------:R-:W-:Y:S01]  /*32c0*/  UIMAD UR5, UR6, -0xb, UR5 ;  /* 0xfffffff5060578a4 */ /* 0x000fe2000f8e0205 */
[----:B------:R-:W-:Y:S01]  /*32d0*/  IADD3 R34, -R34, UR12, R17 ;  /* 0x0000000c22227c10 */ /* 0x000fe2000fffe111 */
[----:B------:R-:W-:Y:S01]  /*32e0*/  @UP1 ULOP3.LUT UR4, UR4, 0x1, UR6, 0x78, !UPT ;  /* 0x0000000104041892 */ /* 0x000fe2000f8e7806 */
[C---:B------:R-:W-:Y:S01]  /*32f0*/  IMAD R13, R7.reuse, UR11, R16 ;  /* 0x0000000b070d7c24 */ /* 0x040fe2000f8e0210 */
[----:B------:R-:W-:Y:S01]  /*3300*/  LOP3.LUT R35, R24, R35, R14, 0xfe, !PT ;  /* 0x0000002318237212 */ /* 0x000fe200078efe0e */
[----:B------:R-:W-:-:S04]  /*3310*/  IMAD.WIDE.U32 R10, R7, UR10, R26 ;  /* 0x0000000a070a7c25 */ /* 0x000fc8000f8e001a */
[----:B------:R-:W-:Y:S02]  /*3320*/  IMAD.IADD R11, R11, 0x1, R13 ;  /* 0x000000010b0b7824 */ /* 0x000fe400078e020d */
[----:B------:R-:W-:Y:S02]  /*3330*/  IMAD.IADD R33, R12, 0x1, -R33 ;  /* 0x000000010c217824 */ /* 0x000fe400078e0a21 */
[----:B------:R-:W-:Y:S01]  /*3340*/  IMAD.MOV.U32 R32, RZ, RZ, -0x1 ;  /* 0xffffffffff207424 */ /* 0x000fe200078e00ff */
[----:B------:R-:W-:Y:S06]  /*3350*/  @P0 BRA `(.L_x_38) ;  /* 0x0000004800040947 */ /* 0x000fec0003800000 */
[----:B------:R-:W0:Y:S01]  /*3360*/  LDC.64 R30, c[0x0][0x5c8] ;  /* 0x00017200ff1e7b82 */ /* 0x000e220000000a00 */
[----:B------:R-:W-:Y:S01]  /*3370*/  ULDC.64 UR6, c[0x0][0x5c0] ;  /* 0x0001700000067ab9 */ /* 0x000fe20000000a00 */
[----:B------:R-:W-:Y:S01]  /*3380*/  BSSY B0, `(.L_x_38) ;  /* 0x000047e000007945 */ /* 0x000fe20003800000 */
[-C--:B0-----:R-:W-:Y:S02]  /*3390*/  IMAD R12, R25, R30.reuse, RZ ;  /* 0x0000001e190c7224 */ /* 0x081fe400078e02ff */
[----:B------:R-:W-:-:S04]  /*33a0*/  IMAD.WIDE.U32 R10, R35, R30, R10 ;  /* 0x0000001e230a7225 */ /* 0x000fc800078e000a */
[----:B------:R-:W-:Y:S01]  /*33b0*/  IMAD R15, R35, R31, R12 ;  /* 0x0000001f230f7224 */ /* 0x000fe200078e020c */
[----:B------:R-:W-:Y:S01]  /*33c0*/  IADD3 R16, P4, R10, UR6, RZ ;  /* 0x000000060a107c10 */ /* 0x000fe2000ff9e0ff */
[C---:B------:R-:W-:Y:S01]  /*33d0*/  IMAD.SHL.U32 R13, R30.reuse, 0x80, RZ ;  /* 0x000000801e0d7824 */ /* 0x040fe200078e00ff */
[C---:B------:R-:W-:Y:S01]  /*33e0*/  LEA R28, P2, R30.reuse, R10, 0x3 ;  /* 0x0000000a1e1c7211 */ /* 0x040fe200078418ff */
[----:B------:R-:W-:Y:S01]  /*33f0*/  IMAD.IADD R36, R11, 0x1, R15 ;  /* 0x000000010b247824 */ /* 0x000fe200078e020f */
[----:B------:R-:W-:Y:S02]  /*3400*/  SHF.L.U64.HI R11, R30, 0x7, R31 ;  /* 0x000000071e0b7819 */ /* 0x000fe4000001021f */
[----:B------:R-:W-:Y:S02]  /*3410*/  IADD3 R12, P1, P0, R10, UR6, R13 ;  /* 0x000000060a0c7c10 */ /* 0x000fe4000f83e00d */
[----:B------:R-:W-:Y:S02]  /*3420*/  IADD3.X R17, R36, UR7, RZ, P4, !PT ;  /* 0x0000000724117c10 */ /* 0x000fe4000a7fe4ff */
[----:B---3-5:R-:W-:-:S02]  /*3430*/  FSETP.NEU.AND P4, PT, R9, RZ, PT ;  /* 0x000000ff0900720b */ /* 0x028fc40003f8d000 */
[----:B------:R-:W-:Y:S02]  /*3440*/  LEA.HI.X R30, R30, R36, R31, 0x3, P2 ;  /* 0x000000241e1e7211 */ /* 0x000fe400010f1c1f */
[C---:B------:R-:W-:Y:S02]  /*3450*/  IADD3 R14, P2, R28.reuse, UR6, RZ ;  /* 0x000000061c0e7c10 */ /* 0x040fe4000ff5e0ff */
[----:B------:R-:W-:Y:S02]  /*3460*/  IADD3 R10, P5, P6, R28, UR6, R13 ;  /* 0x000000061c0a7c10 */ /* 0x000fe4000febe00d */
[--C-:B------:R-:W-:Y:S02]  /*3470*/  IADD3.X R13, R36, UR7, R11.reuse, P1, P0 ;  /* 0x00000007240d7c10 */ /* 0x100fe40008fe040b */
[C---:B------:R-:W-:Y:S02]  /*3480*/  IADD3.X R15, R30.reuse, UR7, RZ, P2, !PT ;  /* 0x000000071e0f7c10 */ /* 0x040fe400097fe4ff */
[----:B------:R-:W-:Y:S01]  /*3490*/  IADD3.X R11, R30, UR7, R11, P5, P6 ;  /* 0x000000071e0b7c10 */ /* 0x000fe2000afec40b */
[----:B------:R-:W-:Y:S06]  /*34a0*/  @!P4 BRA `(.L_x_39) ;  /* 0x00000034009cc947 */ /* 0x000fec0003800000 */
[----:B------:R-:W-:Y:S01]  /*34b0*/  ULDC.64 UR6, c[0x0][0x5b8] ;  /* 0x00016e0000067ab9 */ /* 0x000fe20000000a00 */
[----:B------:R-:W-:Y:S01]  /*34c0*/  ISETP.GE.AND P0, PT, R34, 0x1, PT ;  /* 0x000000012200780c */ /* 0x000fe20003f06270 */
[----:B------:R-:W-:Y:S01]  /*34d0*/  IMAD R28, R29, UR6, RZ ;  /* 0x000000061d1c7c24 */ /* 0x000fe2000f8e02ff */
[----:B------:R-:W-:Y:S01]  /*34e0*/  ULDC.64 UR10, c[0x0][0x5a8] ;  /* 0x00016a00000a7ab9 */ /* 0x000fe20000000a00 */
[----:B------:R-:W-:Y:S01]  /*34f0*/  IMAD.WIDE.U32 R26, R7, UR6, R26 ;  /* 0x00000006071a7c25 */ /* 0x000fe2000f8e001a */
[----:B------:R-:W-:Y:S01]  /*3500*/  ISETP.LT.OR P4, PT, R33, 0x1, !P0 ;  /* 0x000000012100780c */ /* 0x000fe20004781670 */
[----:B------:R-:W-:Y:S02]  /*3510*/  BSSY B1, `(.L_x_40) ;  /* 0x000000c000017945 */ /* 0x000fe40003800000 */
[----:B------:R-:W-:Y:S01]  /*3520*/  IMAD R7, R7, UR7, R28 ;  /* 0x0000000707077c24 */ /* 0x000fe2000f8e021c */
[----:B------:R-:W-:Y:S02]  /*3530*/  ULDC.64 UR6, c[0x0][0x5b0] ;  /* 0x00016c0000067ab9 */ /* 0x000fe40000000a00 */
[----:B------:R-:W-:-:S02]  /*3540*/  IMAD R30, R25, UR6, RZ ;  /* 0x00000006191e7c24 */ /* 0x000fc4000f8e02ff */
[----:B------:R-:W-:Y:S02]  /*3550*/  IMAD.IADD R27, R27, 0x1, R7 ;  /* 0x000000011b1b7824 */ /* 0x000fe400078e0207 */
[C---:B------:R-:W-:Y:S02]  /*3560*/  IMAD R7, R35.reuse, UR7, R30 ;  /* 0x0000000723077c24 */ /* 0x040fe4000f8e021e */
[----:B------:R-:W-:-:S03]  /*3570*/  IMAD.WIDE.U32 R28, R35, UR6, R26 ;  /* 0x00000006231c7c25 */ /* 0x000fc6000f8e001a */
[----:B------:R-:W-:-:S04]  /*3580*/  IADD3 R28, P1, R28, UR10, RZ ;  /* 0x0000000a1c1c7c10 */ /* 0x000fc8000ff3e0ff */
[--C-:B------:R-:W-:Y:S02]  /*3590*/  IADD3.X R29, R29, UR11, R7.reuse, P1, !PT ;  /* 0x0000000b1d1d7c10 */ /* 0x100fe40008ffe407 */
[----:B------:R-:W-:Y:S01]  /*35a0*/  PRMT R7, RZ, 0x7610, R7 ;  /* 0x00007610ff077816 */ /* 0x000fe20000000007 */
[----:B------:R-:W-:Y:S06]  /*35b0*/  @P4 BRA `(.L_x_41) ;  /* 0x0000000000044947 */ /* 0x000fec0003800000 */
[----:B------:R0:W5:Y:S02]  /*35c0*/  LDG.E.U8 R7, desc[UR16][R28.64] ;  /* 0x000000101c077981 */ /* 0x000164000c1e1100 */
.L_x_41:
[----:B------:R-:W-:Y:S05]  /*35d0*/  BSYNC B1 ;  /* 0x0000000000017941 */ /* 0x000fea0003800000 */
.L_x_40:
[----:B-----5:R-:W-:Y:S01]  /*35e0*/  LOP3.LUT R7, R7, 0xff, RZ, 0xc0, !PT ;  /* 0x000000ff07077812 */ /* 0x020fe200078ec0ff */
[----:B------:R-:W-:Y:S01]  /*35f0*/  BSSY B1, `(.L_x_42) ;  /* 0x000000b000017945 */ /* 0x000fe20003800000 */
[----:B------:R-:W-:Y:S02]  /*3600*/  ISETP.LT.OR P2, PT, R33, 0x2, !P0 ;  /* 0x000000022100780c */ /* 0x000fe40004741670 */
[----:B------:R-:W-:-:S05]  /*3610*/  F2FP.F16.E4M3.UNPACK_B R7, R7 ;  /* 0x00000007ff07723e */ /* 0x000fca00020006ff */
[----:B------:R-:W-:Y:S01]  /*3620*/  HADD2.F32 R30, -RZ, R7.H0_H0 ;  /* 0x20000007ff1e7230 */ /* 0x000fe20000004100 */
[----:B------:R-:W-:-:S04]  /*3630*/  PRMT R7, RZ, 0x7610, R7 ;  /* 0x00007610ff077816 */ /* 0x000fc80000000007 */
[----:B------:R-:W-:-:S04]  /*3640*/  FMUL R30, R30, R9 ;  /* 0x000000091e1e7220 */ /* 0x000fc80000400000 */
[----:B--2---:R-:W-:-:S05]  /*3650*/  FFMA R30, R147, R8, R30 ;  /* 0x00000008931e7223 */ /* 0x004fca000000001e */
[----:B------:R-:W-:-:S05]  /*3660*/  F2FP.SATFINITE.E4M3.F32.PACK_AB_MERGE_C R31, RZ, R30, RZ ;  /* 0x0000001eff1f723e */ /* 0x000fca00048070ff */
[----:B------:R1:W-:Y:S01]  /*3670*/  @!P4 STG.E.U8 desc[UR16][R16.64], R31 ;  /* 0x0000001f1000c986 */ /* 0x0003e2000c101110 */
[----:B------:R-:W-:Y:S05]  /*3680*/  @P2 BRA `(.L_x_43) ;  /* 0x0000000000042947 */ /* 0x000fea0003800000 */
[----:B------:R2:W5:Y:S02]  /*3690*/  LDG.E.U8 R7, desc[UR16][R28.64+0x1] ;  /* 0x000001101c077981 */ /* 0x000564000c1e1100 */
.L_x_43:
[----:B------:R-:W-:Y:S05]  /*36a0*/  BSYNC B1 ;  /* 0x0000000000017941 */ /* 0x000fea0003800000 */
.L_x_42:
[----:B-----5:R-:W-:Y:S01]  /*36b0*/  LOP3.LUT R7, R7, 0xff, RZ, 0xc0, !PT ;  /* 0x000000ff07077812 */ /* 0x020fe200078ec0ff */
[----:B------:R-:W-:Y:S01]  /*36c0*/  BSSY B1, `(.L_x_44) ;  /* 0x0000013000017945 */ /* 0x000fe20003800000 */
[----:B------:R-:W-:Y:S02]  /*36d0*/  IADD3 R37, P1, R35, 0x8, RZ ;  /* 0x0000000823257810 */ /* 0x000fe40007f3e0ff */
[----:B------:R-:W-:-:S03]  /*36e0*/  F2FP.F16.E4M3.UNPACK_B R7, R7 ;  /* 0x00000007ff07723e */ /* 0x000fc600020006ff */
[----:B-1----:R-:W-:Y:S01]  /*36f0*/  IMAD.X R31, RZ, RZ, R25, P1 ;  /* 0x000000ffff1f7224 */ /* 0x002fe200008e0619 */
[----:B------:R-:W-:Y:S01]  /*3700*/  ISETP.GE.AND P1, PT, R34, 0x9, PT ;  /* 0x000000092200780c */ /* 0x000fe20003f26270 */
[----:B------:R-:W-:Y:S02]  /*3710*/  HADD2.F32 R30, -RZ, R7.H0_H0 ;  /* 0x20000007ff1e7230 */ /* 0x000fe40000004100 */
[----:B------:R-:W-:Y:S01]  /*3720*/  IMAD R36, R31, UR6, RZ ;  /* 0x000000061f247c24 */ /* 0x000fe2000f8e02ff */
[----:B------:R-:W-:Y:S02]  /*3730*/  ISETP.LT.OR P5, PT, R33, 0x1, !P1 ;  /* 0x000000012100780c */ /* 0x000fe40004fa1670 */
[----:B------:R-:W-:Y:S01]  /*3740*/  FMUL R7, R30, R9 ;  /* 0x000000091e077220 */ /* 0x000fe20000400000 */
[----:B------:R-:W-:-:S04]  /*3750*/  IMAD.WIDE.U32 R30, R37, UR6, R26 ;  /* 0x00000006251e7c25 */ /* 0x000fc8000f8e001a */
[----:B------:R-:W-:Y:S01]  /*3760*/  FFMA R7, R142, R8, R7 ;  /* 0x000000088e077223 */ /* 0x000fe20000000007 */
[----:B------:R-:W-:Y:S01]  /*3770*/  IMAD R37, R37, UR7, R36 ;  /* 0x0000000725257c24 */ /* 0x000fe2000f8e0224 */
[----:B------:R-:W-:-:S03]  /*3780*/  IADD3 R30, P4, R30, UR10, RZ ;  /* 0x0000000a1e1e7c10 */ /* 0x000fc6000ff9e0ff */
[----:B------:R-:W-:Y:S02]  /*3790*/  F2FP.SATFINITE.E4M3.F32.PACK_AB_MERGE_C R39, RZ, R7, RZ ;  /* 0x00000007ff27723e */ /* 0x000fe400048070ff */
[----:B------:R-:W-:Y:S02]  /*37a0*/  IADD3.X R31, R31, UR11, R37, P4, !PT ;  /* 0x0000000b1f1f7c10 */ /* 0x000fe4000a7fe425 */
[----:B------:R-:W-:Y:S01]  /*37b0*/  PRMT R7, RZ, 0x7610, R7 ;  /* 0x00007610ff077816 */ /* 0x000fe20000000007 */
[----:B------:R1:W-:Y:S01]  /*37c0*/  @!P2 STG.E.U8 desc[UR16][R16.64+0x1], R39 ;  /* 0x000001271000a986 */ /* 0x0003e2000c101110 */
[----:B------:R-:W-:Y:S05]  /*37d0*/  @P5 BRA `(.L_x_45) ;  /* 0x0000000000045947 */ /* 0x000fea0003800000 */
[----:B------:R3:W5:Y:S02]  /*37e0*/  LDG.E.U8 R7, desc[UR16][R30.64] ;  /* 0x000000101e077981 */ /* 0x000764000c1e1100 */
.L_x_45:
[----:B------:R-:W-:Y:S05]  /*37f0*/  BSYNC B1 ;  /* 0x0000000000017941 */ /* 0x000fea0003800000 */
.L_x_44:
[----:B-----5:R-:W-:Y:S01]  /*3800*/  LOP3.LUT R7, R7, 0xff, RZ, 0xc0, !PT ;  /* 0x000000ff07077812 */ /* 0x020fe200078ec0ff */
[----:B------:R-:W-:Y:S01]  /*3810*/  BSSY B1, `(.L_x_46) ;  /* 0x000000b000017945 */ /* 0x000fe20003800000 */
[----:B------:R-:W-:Y:S02]  /*3820*/  ISETP.LT.OR P2, PT, R33, 0x2, !P1 ;  /* 0x000000022100780c */ /* 0x000fe40004f41670 */
[----:B------:R-:W-:-:S05]  /*3830*/  F2FP.F16.E4M3.UNPACK_B R7, R7 ;  /* 0x00000007ff07723e */ /* 0x000fca00020006ff */
[----:B------:R-:W-:Y:S01]  /*3840*/  HADD2.F32 R36, -RZ, R7.H0_H0 ;  /* 0x20000007ff247230 */ /* 0x000fe20000004100 */
[----:B------:R-:W-:-:S04]  /*3850*/  PRMT R7, RZ, 0x7610, R7 ;  /* 0x00007610ff077816 */ /* 0x000fc80000000007 */
[----:B------:R-:W-:-:S04]  /*3860*/  FMUL R36, R36, R9 ;  /* 0x0000000924247220 */ /* 0x000fc80000400000 */
[----:B------:R-:W-:-:S05]  /*3870*/  FFMA R36, R145, R8, R36 ;  /* 0x0000000891247223 */ /* 0x000fca0000000024 */
[----:B------:R-:W-:-:S05]  /*3880*/  F2FP.SATFINITE.E4M3.F32.PACK_AB_MERGE_C R37, RZ, R36, RZ ;  /* 0x00000024ff25723e */ /* 0x000fca00048070ff */
[----:B------:R4:W-:Y:S01]  /*3890*/  @!P5 STG.E.U8 desc[UR16][R14.64], R37 ;  /* 0x000000250e00d986 */ /* 0x0009e2000c101110 */
[----:B------:R-:W-:Y:S05]  /*38a0*/  @P2 BRA `(.L_x_47) ;  /* 0x0000000000042947 */ /* 0x000fea0003800000 */
[----:B------:R0:W5:Y:S02]  /*38b0*/  LDG.E.U8 R7, desc[UR16][R30.64+0x1] ;  /* 0x000001101e077981 */ /* 0x000164000c1e1100 */
.L_x_47:
[----:B------:R-:W-:Y:S05]  /*38c0*/  BSYNC B1 ;  /* 0x0000000000017941 */ /* 0x000fea0003800000 */
.L_x_46:
[----:B-----5:R-:W-:Y:S01]  /*38d0*/  LOP3.LUT R7, R7, 0xff, RZ, 0xc0, !PT ;  /* 0x000000ff07077812 */ /* 0x020fe200078ec0ff */
[----:B------:R-:W-:Y:S01]  /*38e0*/  BSSY B1, `(.L_x_48) ;  /* 0x000000b000017945 */ /* 0x000fe20003800000 */
[----:B------:R-:W-:Y:S02]  /*38f0*/  ISETP.LT.OR P4, PT, R33, 0x9, !P0 ;  /* 0x000000092100780c */ /* 0x000fe40004781670 */
[----:B------:R-:W-:-:S05]  /*3900*/  F2FP.F16.E4M3.UNPACK_B R7, R7 ;  /* 0x00000007ff07723e */ /* 0x000fca00020006ff */
[----:B------:R-:W-:-:S05]  /*3910*/  HADD2.F32 R36, -RZ, R7.H0_H0 ;  /* 0x20000007ff247230 */ /* 0x000fca0000004100 */
[----:B------:R-:W-:-:S04]  /*3920*/  FMUL R7, R36, R9 ;  /* 0x0000000924077220 */ /* 0x000fc80000400000 */
[----:B------:R-:W-:-:S05]  /*3930*/  FFMA R7, R140, R8, R7 ;  /* 0x000000088c077223 */ /* 0x000fca0000000007 */
[----:B----4-:R-:W-:Y:S02]  /*3940*/  F2FP.SATFINITE.E4M3.F32.PACK_AB_MERGE_C R37, RZ, R7, RZ ;  /* 0x00000007ff25723e */ /* 0x010fe400048070ff */
[----:B------:R-:W-:-:S03]  /*3950*/  PRMT R7, RZ, 0x7610, R7 ;  /* 0x00007610ff077816 */ /* 0x000fc60000000007 */
[----:B------:R4:W-:Y:S01]  /*3960*/  @!P2 STG.E.U8 desc[UR16][R14.64+0x1], R37 ;  /* 0x000001250e00a986 */ /* 0x0009e2000c101110 */
[----:B------:R-:W-:Y:S05]  /*3970*/  @P4 BRA `(.L_x_49) ;  /* 0x0000000000044947 */ /* 0x000fea0003800000 */
[----:B------:R0:W5:Y:S02]  /*3980*/  LDG.E.U8 R7, desc[UR16][R28.64+0x8] ;  /* 0x000008101c077981 */ /* 0x000164000c1e1100 */
.L_x_49:
[----:B------:R-:W-:Y:S05]  /*3990*/  BSYNC B1 ;  /* 0x0000000000017941 */ /* 0x000fea0003800000 */
.L_x_48:
        /* <DEDUP_REMOVED lines=8> */
[----:B----4-:R-:W-:-:S05]  /*3a20*/  F2FP.SATFINITE.E4M3.F32.PACK_AB_MERGE_C R37, RZ, R36, RZ ;  /* 0x00000024ff25723e */ /* 0x010fca00048070ff */
[----:B------:R4:W-:Y:S01]  /*3a30*/  @!P4 STG.E.U8 desc[UR16][R16.64+0x8], R37 ;  /* 0x000008251000c986 */ /* 0x0009e2000c101110 */
[----:B------:R-:W-:Y:S05]  /*3a40*/  @P2 BRA `(.L_x_51) ;  /* 0x0000000000042947 */ /* 0x000fea0003800000 */
[----:B------:R0:W5:Y:S02]  /*3a50*/  LDG.E.U8 R7, desc[UR16][R28.64+0x9] ;  /* 0x000009101c077981 */ /* 0x000164000c1e1100 */
.L_x_51:
[----:B------:R-:W-:Y:S05]  /*3a60*/  BSYNC B1 ;  /* 0x0000000000017941 */ /* 0x000fea0003800000 */
.L_x_50:
        /* <DEDUP_REMOVED lines=12> */
.L_x_53:
[----:B------:R-:W-:Y:S05]  /*3b30*/  BSYNC B1 ;  /* 0x0000000000017941 */ /* 0x000fea0003800000 */
.L_x_52:
        /* <DEDUP_REMOVED lines=12> */
.L_x_55:
[----:B------:R-:W-:Y:S05]  /*3c00*/  BSYNC B1 ;  /* 0x0000000000017941 */ /* 0x000fea0003800000 */
.L_x_54:
        /* <DEDUP_REMOVED lines=12> */
.L_x_57:
[----:B------:R-:W-:Y:S05]  /*3cd0*/  BSYNC B1 ;  /* 0x0000000000017941 */ /* 0x000fea0003800000 */
.L_x_56:
        /* <DEDUP_REMOVED lines=12> */
.L_x_59:
[----:B------:R-:W-:Y:S05]  /*3da0*/  BSYNC B1 ;  /* 0x0000000000017941 */ /* 0x000fea0003800000 */
.L_x_58:
        /* <DEDUP_REMOVED lines=12> */
.L_x_61:
[----:B------:R-:W-:Y:S05]  /*3e70*/  BSYNC B1 ;  /* 0x0000000000017941 */ /* 0x000fea0003800000 */
.L_x_60:
        /* <DEDUP_REMOVED lines=12> */
.L_x_63:
[----:B------:R-:W-:Y:S05]  /*3f40*/  BSYNC B1 ;  /* 0x0000000000017941 */ /* 0x000fea0003800000 */
.L_x_62:
        /* <DEDUP_REMOVED lines=12> */
.L_x_65:
[----:B------:R-:W-:Y:S05]  /*4010*/  BSYNC B1 ;  /* 0x0000000000017941 */ /* 0x000fea0003800000 */
.L_x_64:
        /* <DEDUP_REMOVED lines=12> */
.L_x_67:
[----:B------:R-:W-:Y:S05]  /*40e0*/  BSYNC B1 ;  /* 0x0000000000017941 */ /* 0x000fea0003800000 */
.L_x_66:
        /* <DEDUP_REMOVED lines=12> */
.L_x_69:
[----:B------:R-:W-:Y:S05]  /*41b0*/  BSYNC B1 ;  /* 0x0000000000017941 */ /* 0x000fea0003800000 */
.L_x_68:
        /* <DEDUP_REMOVED lines=12> */
.L_x_71:
[----:B------:R-:W-:Y:S05]  /*4280*/  BSYNC B1 ;  /* 0x0000000000017941 */ /* 0x000fea0003800000 */
.L_x_70:
        /* <DEDUP_REMOVED lines=12> */
.L_x_73:
[----:B------:R-:W-:Y:S05]  /*4350*/  BSYNC B1 ;  /* 0x0000000000017941 */ /* 0x000fea0003800000 */
.L_x_72:
        /* <DEDUP_REMOVED lines=12> */
.L_x_75:
[----:B------:R-:W-:Y:S05]  /*4420*/  BSYNC B1 ;  /* 0x0000000000017941 */ /* 0x000fea0003800000 */
.L_x_74:
        /* <DEDUP_REMOVED lines=12> */
.L_x_77:
[----:B------:R-:W-:Y:S05]  /*44f0*/  BSYNC B1 ;  /* 0x0000000000017941 */ /* 0x000fea0003800000 */
.L_x_76:
        /* <DEDUP_REMOVED lines=12> */
.L_x_79:
[----:B------:R-:W-:Y:S05]  /*45c0*/  BSYNC B1 ;  /* 0x0000000000017941 */ /* 0x000fea0003800000 */
.L_x_78:
        /* <DEDUP_REMOVED lines=12> */
.L_x_81:
[----:B------:R-:W-:Y:S05]  /*4690*/  BSYNC B1 ;  /* 0x0000000000017941 */ /* 0x000fea0003800000 */
.L_x_80:
        /* <DEDUP_REMOVED lines=12> */
.L_x_83:
[----:B------:R-:W-:Y:S05]  /*4760*/  BSYNC B1 ;  /* 0x0000000000017941 */ /* 0x000fea0003800000 */
.L_x_82:
        /* <DEDUP_REMOVED lines=12> */
.L_x_85:
[----:B------:R-:W-:Y:S05]  /*4830*/  BSYNC B1 ;  /* 0x0000000000017941 */ /* 0x000fea0003800000 */
.L_x_84:
        /* <DEDUP_REMOVED lines=12> */
.L_x_87:
[----:B------:R-:W-:Y:S05]  /*4900*/  BSYNC B1 ;  /* 0x0000000000017941 */ /* 0x000fea0003800000 */
.L_x_86:
        /* <DEDUP_REMOVED lines=12> */
.L_x_89:
[----:B------:R-:W-:Y:S05]  /*49d0*/  BSYNC B1 ;  /* 0x0000000000017941 */ /* 0x000fea0003800000 */
.L_x_88:
        /* <DEDUP_REMOVED lines=12> */
.L_x_91:
[----:B------:R-:W-:Y:S05]  /*4aa0*/  BSYNC B1 ;  /* 0x0000000000017941 */ /* 0x000fea0003800000 */
.L_x_90:
        /* <DEDUP_REMOVED lines=12> */
.L_x_93:
[----:B------:R-:W-:Y:S05]  /*4b70*/  BSYNC B1 ;  /* 0x0000000000017941 */ /* 0x000fea0003800000 */
.L_x_92:
        /* <DEDUP_REMOVED lines=12> */
.L_x_95:
[----:B------:R-:W-:Y:S05]  /*4c40*/  BSYNC B1 ;  /* 0x0000000000017941 */ /* 0x000fea0003800000 */
.L_x_94:
        /* <DEDUP_REMOVED lines=12> */
.L_x_97:
[----:B------:R-:W-:Y:S05]  /*4d10*/  BSYNC B1 ;  /* 0x0000000000017941 */ /* 0x000fea0003800000 */
.L_x_96:
        /* <DEDUP_REMOVED lines=12> */
.L_x_99:
[----:B------:R-:W-:Y:S05]  /*4de0*/  BSYNC B1 ;  /* 0x0000000000017941 */ /* 0x000fea0003800000 */
.L_x_98:
[----:B-----5:R-:W-:Y:S01]  /*4df0*/  LOP3.LUT R7, R7, 0xff, RZ, 0xc0, !PT ;  /* 0x000000ff07077812 */ /* 0x020fe200078ec0ff */
[----:B------:R-:W-:Y:S01]  /*4e00*/  BSSY B1, `(.L_x_100) ;  /* 0x000000b000017945 */ /* 0x000fe20003800000 */
[----:B------:R-:W-:Y:S02]  /*4e10*/  ISETP.LT.OR P2, PT, R33, 0x39, !P1 ;  /* 0x000000392100780c */ /* 0x000fe40004f41670 */
[----:B------:R-:W-:-:S05]  /*4e20*/  F2FP.F16.E4M3.UNPACK_B R7, R7 ;  /* 0x00000007ff07723e */ /* 0x000fca00020006ff */
[----:B0-2---:R-:W-:-:S05]  /*4e30*/  HADD2.F32 R28, -RZ, R7.H0_H0 ;  /* 0x20000007ff1c7230 */ /* 0x005fca0000004100 */
[----:B------:R-:W-:-:S04]  /*4e40*/  FMUL R7, R28, R9 ;  /* 0x000000091c077220 */ /* 0x000fc80000400000 */
[----:B------:R-:W-:-:S05]  /*4e50*/  FFMA R7, R114, R8, R7 ;  /* 0x0000000872077223 */ /* 0x000fca0000000007 */
[----:B------:R-:W-:Y:S02]  /*4e60*/  F2FP.SATFINITE.E4M3.F32.PACK_AB_MERGE_C R29, RZ, R7, RZ ;  /* 0x00000007ff1d723e */ /* 0x000fe400048070ff */
[----:B------:R-:W-:-:S03]  /*4e70*/  PRMT R7, RZ, 0x7610, R7 ;  /* 0x00007610ff077816 */ /* 0x000fc60000000007 */
[----:B------:R0:W-:Y:S01]  /*4e80*/  @!P0 STG.E.U8 desc[UR16][R16.64+0x39], R29 ;  /* 0x0000391d10008986 */ /* 0x0001e2000c101110 */
[----:B------:R-:W-:Y:S05]  /*4e90*/  @P2 BRA `(.L_x_101) ;  /* 0x0000000000042947 */ /* 0x000fea0003800000 */
[----:B------:R2:W5:Y:S02]  /*4ea0*/  LDG.E.U8 R7, desc[UR16][R30.64+0x38] ;  /* 0x000038101e077981 */ /* 0x000564000c1e1100 */
.L_x_101:
[----:B------:R-:W-:Y:S05]  /*4eb0*/  BSYNC B1 ;  /* 0x0000000000017941 */ /* 0x000fea0003800000 */
.L_x_100:
[----:B-----5:R-:W-:Y:S01]  /*4ec0*/  LOP3.LUT R7, R7, 0xff, RZ, 0xc0, !PT ;  /* 0x000000ff07077812 */ /* 0x020fe200078ec0ff */
[----:B------:R-:W-:Y:S01]  /*4ed0*/  BSSY B1, `(.L_x_102) ;  /* 0x000000b000017945 */ /* 0x000fe20003800000 */
[----:B------:R-:W-:Y:S02]  /*4ee0*/  ISETP.LT.OR P1, PT, R33, 0x3a, !P1 ;  /* 0x0000003a2100780c */ /* 0x000fe40004f21670 */
[----:B------:R-:W-:-:S05]  /*4ef0*/  F2FP.F16.E4M3.UNPACK_B R7, R7 ;  /* 0x00000007ff07723e */ /* 0x000fca00020006ff */
[----:B01--4-:R-:W-:Y:S01]  /*4f00*/  HADD2.F32 R16, -RZ, R7.H0_H0 ;  /* 0x20000007ff107230 */ /* 0x013fe20000004100 */
[----:B------:R-:W-:-:S04]  /*4f10*/  PRMT R7, RZ, 0x7610, R7 ;  /* 0x00007610ff077816 */ /* 0x000fc80000000007 */
[----:B------:R-:W-:-:S04]  /*4f20*/  FMUL R16, R16, R9 ;  /* 0x0000000910107220 */ /* 0x000fc80000400000 */
[----:B------:R-:W-:-:S05]  /*4f30*/  FFMA R16, R117, R8, R16 ;  /* 0x0000000875107223 */ /* 0x000fca0000000010 */
[----:B------:R-:W-:-:S05]  /*4f40*/  F2FP.SATFINITE.E4M3.F32.PACK_AB_MERGE_C R17, RZ, R16, RZ ;  /* 0x00000010ff11723e */ /* 0x000fca00048070ff */
[----:B------:R0:W-:Y:S01]  /*4f50*/  @!P2 STG.E.U8 desc[UR16][R14.64+0x38], R17 ;  /* 0x000038110e00a986 */ /* 0x0001e2000c101110 */
[----:B------:R-:W-:Y:S05]  /*4f60*/  @P1 BRA `(.L_x_103) ;  /* 0x0000000000041947 */ /* 0x000fea0003800000 */
[----:B------:R1:W5:Y:S02]  /*4f70*/  LDG.E.U8 R7, desc[UR16][R30.64+0x39] ;  /* 0x000039101e077981 */ /* 0x000364000c1e1100 */
.L_x_103:
[----:B------:R-:W-:Y:S05]  /*4f80*/  BSYNC B1 ;  /* 0x0000000000017941 */ /* 0x000fea0003800000 */
.L_x_102:
[----:B-----5:R-:W-:Y:S01]  /*4f90*/  LOP3.LUT R7, R7, 0xff, RZ, 0xc0, !PT ;  /* 0x000000ff07077812 */ /* 0x020fe200078ec0ff */
[----:B------:R-:W-:Y:S01]  /*4fa0*/  BSSY B1, `(.L_x_104) ;  /* 0x0000013000017945 */ /* 0x000fe20003800000 */
[----:B------:R-:W-:Y:S02]  /*4fb0*/  IADD3 R29, P0, R35, 0x80, RZ ;  /* 0x00000080231d7810 */ /* 0x000fe40007f1e0ff */
[----:B------:R-:W-:-:S03]  /*4fc0*/  F2FP.F16.E4M3.UNPACK_B R7, R7 ;  /* 0x00000007ff07723e */ /* 0x000fc600020006ff */
[----:B0-----:R-:W-:Y:S01]  /*4fd0*/  IMAD.X R17, RZ, RZ, R25, P0 ;  /* 0x000000ffff117224 */ /* 0x001fe200000e0619 */
        /* <DEDUP_REMOVED lines=9> */
[----:B-123--:R-:W-:Y:S02]  /*5070*/  F2FP.SATFINITE.E4M3.F32.PACK_AB_MERGE_C R31, RZ, R7, RZ ;  /* 0x00000007ff1f723e */ /* 0x00efe400048070ff */
[----:B------:R-:W-:Y:S02]  /*5080*/  IADD3.X R17, R17, UR11, R29, P2, !PT ;  /* 0x0000000b11117c10 */ /* 0x000fe400097fe41d */
[----:B------:R-:W-:Y:S01]  /*5090*/  PRMT R7, RZ, 0x7610, R7 ;  /* 0x00007610ff077816 */ /* 0x000fe20000000007 */
[----:B------:R0:W-:Y:S01]  /*50a0*/  @!P1 STG.E.U8 desc[UR16][R14.64+0x39], R31 ;  /* 0x0000391f0e009986 */ /* 0x0001e2000c101110 */
[----:B------:R-:W-:Y:S05]  /*50b0*/  @P4 BRA `(.L_x_105) ;  /* 0x0000000000044947 */ /* 0x000fea0003800000 */
[----:B------:R1:W5:Y:S02]  /*50c0*/  LDG.E.U8 R7, desc[UR16][R16.64] ;  /* 0x0000001010077981 */ /* 0x000364000c1e1100 */
.L_x_105:
[----:B------:R-:W-:Y:S05]  /*50d0*/  BSYNC B1 ;  /* 0x0000000000017941 */ /* 0x000fea0003800000 */
.L_x_104:
[----:B-----5:R-:W-:Y:S01]  /*50e0*/  LOP3.LUT R7, R7, 0xff, RZ, 0xc0, !PT ;  /* 0x000000ff07077812 */ /* 0x020fe200078ec0ff */
[----:B------:R-:W-:Y:S01]  /*50f0*/  BSSY B1, `(.L_x_106) ;  /* 0x000000b000017945 */ /* 0x000fe20003800000 */
[----:B------:R-:W-:Y:S02]  /*5100*/  ISETP.LT.OR P2, PT, R33, 0x2, !P0 ;  /* 0x000000022100780c */ /* 0x000fe40004741670 */
[----:B------:R-:W-:-:S05]  /*5110*/  F2FP.F16.E4M3.UNPACK_B R7, R7 ;  /* 0x00000007ff07723e */ /* 0x000fca00020006ff */
[----:B0-----:R-:W-:Y:S01]  /*5120*/  HADD2.F32 R14, -RZ, R7.H0_H0 ;  /* 0x20000007ff0e7230 */ /* 0x001fe20000004100 */
[----:B------:R-:W-:-:S04]  /*5130*/  PRMT R7, RZ, 0x7610, R7 ;  /* 0x00007610ff077816 */ /* 0x000fc80000000007 */
[----:B------:R-:W-:-:S04]  /*5140*/  FMUL R14, R14, R9 ;  /* 0x000000090e0e7220 */ /* 0x000fc80000400000 */
[----:B------:R-:W-:-:S05]  /*5150*/  FFMA R14, R115, R8, R14 ;  /* 0x00000008730e7223 */ /* 0x000fca000000000e */
[----:B------:R-:W-:-:S05]  /*5160*/  F2FP.SATFINITE.E4M3.F32.PACK_AB_MERGE_C R15, RZ, R14, RZ ;  /* 0x0000000eff0f723e */ /* 0x000fca00048070ff */
[----:B------:R0:W-:Y:S01]  /*5170*/  @!P4 STG.E.U8 desc[UR16][R12.64], R15 ;  /* 0x0000000f0c00c986 */ /* 0x0001e2000c101110 */
[----:B------:R-:W-:Y:S05]  /*5180*/  @P2 BRA `(.L_x_107) ;  /* 0x0000000000042947 */ /* 0x000fea0003800000 */
[----:B------:R2:W5:Y:S02]  /*5190*/  LDG.E.U8 R7, desc[UR16][R16.64+0x1] ;  /* 0x0000011010077981 */ /* 0x000564000c1e1100 */
.L_x_107:
[----:B------:R-:W-:Y:S05]  /*51a0*/  BSYNC B1 ;  /* 0x0000000000017941 */ /* 0x000fea0003800000 */
.L_x_106:
[----:B-----5:R-:W-:Y:S01]  /*51b0*/  LOP3.LUT R7, R7, 0xff, RZ, 0xc0, !PT ;  /* 0x000000ff07077812 */ /* 0x020fe200078ec0ff */
[----:B------:R-:W-:Y:S01]  /*51c0*/  BSSY B1, `(.L_x_108) ;  /* 0x0000013000017945 */ /* 0x000fe20003800000 */
[----:B------:R-:W-:Y:S02]  /*51d0*/  IADD3 R35, P1, R35, 0x88, RZ ;  /* 0x0000008823237810 */ /* 0x000fe40007f3e0ff */
[----:B------:R-:W-:-:S03]  /*51e0*/  F2FP.F16.E4M3.UNPACK_B R7, R7 ;  /* 0x00000007ff07723e */ /* 0x000fc600020006ff */
[----:B------:R-:W-:Y:S01]  /*51f0*/  IMAD.X R24, RZ, RZ, R25, P1 ;  /* 0x000000ffff187224 */ /* 0x000fe200008e0619 */
[----:B------:R-:W-:Y:S01]  /*5200*/  ISETP.GE.AND P1, PT, R34, 0x89, PT ;  /* 0x000000892200780c */ /* 0x000fe20003f26270 */
[----:B------:R-:W-:Y:S02]  /*5210*/  HADD2.F32 R14, -RZ, R7.H0_H0 ;  /* 0x20000007ff0e7230 */ /* 0x000fe40000004100 */
[----:B------:R-:W-:Y:S01]  /*5220*/  IMAD R24, R24, UR6, RZ ;  /* 0x0000000618187c24 */ /* 0x000fe2000f8e02ff */
[----:B------:R-:W-:Y:S01]  /*5230*/  ISETP.LT.OR P5, PT, R33, 0x1, !P1 ;  /* 0x000000012100780c */ /* 0x000fe20004fa1670 */
[----:B------:R-:W-:-:S04]  /*5240*/  IMAD.WIDE.U32 R26, R35, UR6, R26 ;  /* 0x00000006231a7c25 */ /* 0x000fc8000f8e001a */
[----:B------:R-:W-:Y:S01]  /*5250*/  FMUL R7, R14, R9 ;  /* 0x000000090e077220 */ /* 0x000fe20000400000 */
[----:B------:R-:W-:-:S03]  /*5260*/  IMAD R35, R35, UR7, R24 ;  /* 0x0000000723237c24 */ /* 0x000fc6000f8e0218 */
[----:B------:R-:W-:Y:S01]  /*5270*/  FFMA R7, R110, R8, R7 ;  /* 0x000000086e077223 */ /* 0x000fe20000000007 */
[----:B------:R-:W-:-:S04]  /*5280*/  IADD3 R14, P4, R26, UR10, RZ ;  /* 0x0000000a1a0e7c10 */ /* 0x000fc8000ff9e0ff */
[----:B------:R-:W-:Y:S02]  /*5290*/  F2FP.SATFINITE.E4M3.F32.PACK_AB_MERGE_C R25, RZ, R7, RZ ;  /* 0x00000007ff19723e */ /* 0x000fe400048070ff */
[----:B0-----:R-:W-:Y:S02]  /*52a0*/  IADD3.X R15, R27, UR11, R35, P4, !PT ;  /* 0x0000000b1b0f7c10 */ /* 0x001fe4000a7fe423 */
[----:B------:R-:W-:Y:S01]  /*52b0*/  PRMT R7, RZ, 0x7610, R7 ;  /* 0x00007610ff077816 */ /* 0x000fe20000000007 */
[----:B------:R0:W-:Y:S01]  /*52c0*/  @!P2 STG.E.U8 desc[UR16][R12.64+0x1], R25 ;  /* 0x000001190c00a986 */ /* 0x0001e2000c101110 */
[----:B------:R-:W-:Y:S05]  /*52d0*/  @P5 BRA `(.L_x_109) ;  /* 0x0000000000045947 */ /* 0x000fea0003800000 */
[----:B------:R3:W5:Y:S02]  /*52e0*/  LDG.E.U8 R7, desc[UR16][R14.64] ;  /* 0x000000100e077981 */ /* 0x000764000c1e1100 */
.L_x_109:
[----:B------:R-:W-:Y:S05]  /*52f0*/  BSYNC B1 ;  /* 0x0000000000017941 */ /* 0x000fea0003800000 */
.L_x_108:
        /* <DEDUP_REMOVED lines=8> */
[----:B0-----:R-:W-:-:S05]  /*5380*/  F2FP.SATFINITE.E4M3.F32.PACK_AB_MERGE_C R25, RZ, R24, RZ ;  /* 0x00000018ff19723e */ /* 0x001fca00048070ff */
[----:B------:R0:W-:Y:S01]  /*5390*/  @!P5 STG.E.U8 desc[UR16][R10.64], R25 ;  /* 0x000000190a00d986 */ /* 0x0001e2000c101110 */
[----:B------:R-:W-:Y:S05]  /*53a0*/  @P2 BRA `(.L_x_111) ;  /* 0x0000000000042947 */ /* 0x000fea0003800000 */
[----:B------:R4:W5:Y:S02]  /*53b0*/  LDG.E.U8 R7, desc[UR16][R14.64+0x1] ;  /* 0x000001100e077981 */ /* 0x000964000c1e1100 */
.L_x_111:
[----:B------:R-:W-:Y:S05]  /*53c0*/  BSYNC B1 ;  /* 0x0000000000017941 */ /* 0x000fea0003800000 */
.L_x_110:
[----:B-----5:R-:W-:Y:S01]  /*53d0*/  LOP3.LUT R7, R7, 0xff, RZ, 0xc0, !PT ;  /* 0x000000ff07077812 */ /* 0x020fe200078ec0ff */
[----:B------:R-:W-:Y:S01]  /*53e0*/  BSSY B1, `(.L_x_112) ;  /* 0x000000b000017945 */ /* 0x000fe20003800000 */
[----:B------:R-:W-:Y:S02]  /*53f0*/  ISETP.LT.OR P4, PT, R33, 0x9, !P0 ;  /* 0x000000092100780c */ /* 0x000fe40004781670 */
[----:B------:R-:W-:-:S05]  /*5400*/  F2FP.F16.E4M3.UNPACK_B R7, R7 ;  /* 0x00000007ff07723e */ /* 0x000fca00020006ff */
[----:B------:R-:W-:-:S05]  /*5410*/  HADD2.F32 R24, -RZ, R7.H0_H0 ;  /* 0x20000007ff187230 */ /* 0x000fca0000004100 */
[----:B------:R-:W-:-:S04]  /*5420*/  FMUL R7, R24, R9 ;  /* 0x0000000918077220 */ /* 0x000fc80000400000 */
[----:B------:R-:W-:-:S05]  /*5430*/  FFMA R7, R108, R8, R7 ;  /* 0x000000086c077223 */ /* 0x000fca0000000007 */
[----:B0-----:R-:W-:Y:S02]  /*5440*/  F2FP.SATFINITE.E4M3.F32.PACK_AB_MERGE_C R25, RZ, R7, RZ ;  /* 0x00000007ff19723e */ /* 0x001fe400048070ff */
[----:B------:R-:W-:-:S03]  /*5450*/  PRMT R7, RZ, 0x7610, R7 ;  /* 0x00007610ff077816 */ /* 0x000fc60000000007 */
[----:B------:R0:W-:Y:S01]  /*5460*/  @!P2 STG.E.U8 desc[UR16][R10.64+0x1], R25 ;  /* 0x000001190a00a986 */ /* 0x0001e2000c101110 */
[----:B------:R-:W-:Y:S05]  /*5470*/  @P4 BRA `(.L_x_113) ;  /* 0x0000000000044947 */ /* 0x000fea0003800000 */
[----:B------:R0:W5:Y:S02]  /*5480*/  LDG.E.U8 R7, desc[UR16][R16.64+0x8] ;  /* 0x0000081010077981 */ /* 0x000164000c1e1100 */
.L_x_113:
[----:B------:R-:W-:Y:S05]  /*5490*/  BSYNC B1 ;  /* 0x0000000000017941 */ /* 0x000fea0003800000 */
.L_x_112:
        /* <DEDUP_REMOVED lines=12> */
.L_x_115:
[----:B------:R-:W-:Y:S05]  /*5560*/  BSYNC B1 ;  /* 0x0000000000017941 */ /* 0x000fea0003800000 */
.L_x_114:
        /* <DEDUP_REMOVED lines=12> */
.L_x_117:
[----:B------:R-:W-:Y:S05]  /*5630*/  BSYNC B1 ;  /* 0x0000000000017941 */ /* 0x000fea0003800000 */
.L_x_116:
        /* <DEDUP_REMOVED lines=12> */
.L_x_119:
[----:B------:R-:W-:Y:S05]  /*5700*/  BSYNC B1 ;  /* 0x0000000000017941 */ /* 0x000fea0003800000 */
.L_x_118:
        /* <DEDUP_REMOVED lines=12> */
.L_x_121:
[----:B------:R-:W-:Y:S05]  /*57d0*/  BSYNC B1 ;  /* 0x0000000000017941 */ /* 0x000fea0003800000 */
.L_x_120:
        /* <DEDUP_REMOVED lines=12> */
.L_x_123:
[----:B------:R-:W-:Y:S05]  /*58a0*/  BSYNC B1 ;  /* 0x0000000000017941 */ /* 0x000fea0003800000 */
.L_x_122:
        /* <DEDUP_REMOVED lines=12> */
.L_x_125:
[----:B------:R-:W-:Y:S05]  /*5970*/  BSYNC B1 ;  /* 0x0000000000017941 */ /* 0x000fea0003800000 */
.L_x_124:
        /* <DEDUP_REMOVED lines=12> */
.L_x_127:
[----:B------:R-:W-:Y:S05]  /*5a40*/  BSYNC B1 ;  /* 0x0000000000017941 */ /* 0x000fea0003800000 */
.L_x_126:
        /* <DEDUP_REMOVED lines=12> */
.L_x_129:
[----:B------:R-:W-:Y:S05]  /*5b10*/  BSYNC B1 ;  /* 0x0000000000017941 */ /* 0x000fea0003800000 */
.L_x_128:
        /* <DEDUP_REMOVED lines=12> */
.L_x_131:
[----:B------:R-:W-:Y:S05]  /*5be0*/  BSYNC B1 ;  /* 0x0000000000017941 */ /* 0x000fea0003800000 */
.L_x_130:
        /* <DEDUP_REMOVED lines=12> */
.L_x_133:
[----:B------:R-:W-:Y:S05]  /*5cb0*/  BSYNC B1 ;  /* 0x0000000000017941 */ /* 0x000fea0003800000 */
.L_x_132:
        /* <DEDUP_REMOVED lines=12> */
.L_x_135:
[----:B------:R-:W-:Y:S05]  /*5d80*/  BSYNC B1 ;  /* 0x0000000000017941 */ /* 0x000fea0003800000 */
.L_x_134:
        /* <DEDUP_REMOVED lines=12> */
.L_x_137:
[----:B------:R-:W-:Y:S05]  /*5e50*/  BSYNC B1 ;  /* 0x0000000000017941 */ /* 0x000fea0003800000 */
.L_x_136:
        /* <DEDUP_REMOVED lines=12> */
.L_x_139:
[----:B------:R-:W-:Y:S05]  /*5f20*/  BSYNC B1 ;  /* 0x0000000000017941 */ /* 0x000fea0003800000 */
.L_x_138:
        /* <DEDUP_REMOVED lines=12> */
.L_x_141:
[----:B------:R-:W-:Y:S05]  /*5ff0*/  BSYNC B1 ;  /* 0x0000000000017941 */ /* 0x000fea0003800000 */
.L_x_140:
        /* <DEDUP_REMOVED lines=12> */
.L_x_143:
[----:B------:R-:W-:Y:S05]  /*60c0*/  BSYNC B1 ;  /* 0x0000000000017941 */ /* 0x000fea0003800000 */
.L_x_142:
        /* <DEDUP_REMOVED lines=12> */
.L_x_145:
[----:B------:R-:W-:Y:S05]  /*6190*/  BSYNC B1 ;  /* 0x0000000000017941 */ /* 0x000fea0003800000 */
.L_x_144:
        /* <DEDUP_REMOVED lines=12> */
.L_x_147:
[----:B------:R-:W-:Y:S05]  /*6260*/  BSYNC B1 ;  /* 0x0000000000017941 */ /* 0x000fea0003800000 */
.L_x_146:
        /* <DEDUP_REMOVED lines=12> */
.L_x_149:
[----:B------:R-:W-:Y:S05]  /*6330*/  BSYNC B1 ;  /* 0x0000000000017941 */ /* 0x000fea0003800000 */
.L_x_148:
        /* <DEDUP_REMOVED lines=12> */
.L_x_151:
[----:B------:R-:W-:Y:S05]  /*6400*/  BSYNC B1 ;  /* 0x0000000000017941 */ /* 0x000fea0003800000 */
.L_x_150:
        /* <DEDUP_REMOVED lines=12> */
.L_x_153:
[----:B------:R-:W-:Y:S05]  /*64d0*/  BSYNC B1 ;  /* 0x0000000000017941 */ /* 0x000fea0003800000 */
.L_x_152:
        /* <DEDUP_REMOVED lines=12> */
.L_x_155:
[----:B------:R-:W-:Y:S05]  /*65a0*/  BSYNC B1 ;  /* 0x0000000000017941 */ /* 0x000fea0003800000 */
.L_x_154:
        /* <DEDUP_REMOVED lines=12> */
.L_x_157:
[----:B------:R-:W-:Y:S05]  /*6670*/  BSYNC B1 ;  /* 0x0000000000017941 */ /* 0x000fea0003800000 */
.L_x_156:
        /* <DEDUP_REMOVED lines=12> */
.L_x_159:
[----:B------:R-:W-:Y:S05]  /*6740*/  BSYNC B1 ;  /* 0x0000000000017941 */ /* 0x000fea0003800000 */
.L_x_158:
        /* <DEDUP_REMOVED lines=12> */
.L_x_161:
[----:B------:R-:W-:Y:S05]  /*6810*/  BSYNC B1 ;  /* 0x0000000000017941 */ /* 0x000fea0003800000 */
.L_x_160:
        /* <DEDUP_REMOVED lines=12> */
.L_x_163:
[----:B------:R-:W-:Y:S05]  /*68e0*/  BSYNC B1 ;  /* 0x0000000000017941 */ /* 0x000fea0003800000 */
.L_x_162:
[----:B-----5:R-:W-:Y:S01]  /*68f0*/  LOP3.LUT R7, R7, 0xff, RZ, 0xc0, !PT ;  /* 0x000000ff07077812 */ /* 0x020fe200078ec0ff */
[----:B------:R-:W-:Y:S01]  /*6900*/  BSSY B1, `(.L_x_164) ;  /* 0x000000b000017945 */ /* 0x000fe20003800000 */
[----:B------:R-:W-:Y:S02]  /*6910*/  ISETP.LT.OR P2, PT, R33, 0x39, !P1 ;  /* 0x000000392100780c */ /* 0x000fe40004f41670 */
[----:B------:R-:W-:-:S05]  /*6920*/  F2FP.F16.E4M3.UNPACK_B R7, R7 ;  /* 0x00000007ff07723e */ /* 0x000fca00020006ff */
[----:B012---:R-:W-:-:S05]  /*6930*/  HADD2.F32 R16, -RZ, R7.H0_H0 ;  /* 0x20000007ff107230 */ /* 0x007fca0000004100 */
[----:B------:R-:W-:-:S04]  /*6940*/  FMUL R7, R16, R9 ;  /* 0x0000000910077220 */ /* 0x000fc80000400000 */
[----:B------:R-:W-:-:S05]  /*6950*/  FFMA R7, R18, R8, R7 ;  /* 0x0000000812077223 */ /* 0x000fca0000000007 */
[----:B------:R-:W-:Y:S02]  /*6960*/  F2FP.SATFINITE.E4M3.F32.PACK_AB_MERGE_C R17, RZ, R7, RZ ;  /* 0x00000007ff11723e */ /* 0x000fe400048070ff */
[----:B------:R-:W-:-:S03]  /*6970*/  PRMT R7, RZ, 0x7610, R7 ;  /* 0x00007610ff077816 */ /* 0x000fc60000000007 */
[----:B------:R0:W-:Y:S01]  /*6980*/  @!P0 STG.E.U8 desc[UR16][R12.64+0x39], R17 ;  /* 0x000039110c008986 */ /* 0x0001e2000c101110 */
[----:B------:R-:W-:Y:S05]  /*6990*/  @P2 BRA `(.L_x_165) ;  /* 0x0000000000042947 */ /* 0x000fea0003800000 */
[----:B------:R1:W5:Y:S02]  /*69a0*/  LDG.E.U8 R7, desc[UR16][R14.64+0x38] ;  /* 0x000038100e077981 */ /* 0x000364000c1e1100 */
.L_x_165:
[----:B------:R-:W-:Y:S05]  /*69b0*/  BSYNC B1 ;  /* 0x0000000000017941 */ /* 0x000fea0003800000 */
.L_x_164:
        /* <DEDUP_REMOVED lines=12> */
.L_x_167:
[----:B------:R-:W-:Y:S05]  /*6a80*/  BSYNC B1 ;  /* 0x0000000000017941 */ /* 0x000fea0003800000 */
.L_x_166:
[----:B------:R-:W-:Y:S05]  /*6a90*/  @P1 BRA `(.L_x_168) ;  /* 0x0000001000301947 */ /* 0x000fea0003800000 */
[----:B-----5:R-:W-:-:S04]  /*6aa0*/  LOP3.LUT R7, R7, 0xff, RZ, 0xc0, !PT ;  /* 0x000000ff07077812 */ /* 0x020fc800078ec0ff */
[----:B------:R-:W-:-:S05]  /*6ab0*/  F2FP.F16.E4M3.UNPACK_B R7, R7 ;  /* 0x00000007ff07723e */ /* 0x000fca00020006ff */
[----:B------:R-:W-:-:S05]  /*6ac0*/  HADD2.F32 R12, -RZ, R7.H0_H0 ;  /* 0x20000007ff0c7230 */ /* 0x000fca0000004100 */
[----:B------:R-:W-:-:S04]  /*6ad0*/  FMUL R7, R12, R9 ;  /* 0x000000090c077220 */ /* 0x000fc80000400000 */
[----:B------:R-:W-:-:S05]  /*6ae0*/  FFMA R7, R20, R8, R7 ;  /* 0x0000000814077223 */ /* 0x000fca0000000007 */
[----:B------:R-:W-:-:S05]  /*6af0*/  F2FP.SATFINITE.E4M3.F32.PACK_AB_MERGE_C R7, RZ, R7, RZ ;  /* 0x00000007ff07723e */ /* 0x000fca00048070ff */
[----:B------:R0:W-:Y:S01]  /*6b00*/  STG.E.U8 desc[UR16][R10.64+0x39], R7 ;  /* 0x000039070a007986 */ /* 0x0001e2000c101110 */
[----:B------:R-:W-:Y:S05]  /*6b10*/  BRA `(.L_x_168) ;  /* 0x0000001000107947 */ /* 0x000fea0003800000 */
.L_x_39:
[C---:B------:R-:W-:Y:S01]  /*6b20*/  ISETP.GE.AND P0, PT, R34.reuse, 0x1, PT ;  /* 0x000000012200780c */ /* 0x040fe20003f06270 */
[-C--:B--2---:R-:W-:Y:S01]  /*6b30*/  FMUL R147, R147, R8.reuse ;  /* 0x0000000893937220 */ /* 0x084fe20000400000 */
[----:B------:R-:W-:Y:S01]  /*6b40*/  ISETP.GE.AND P2, PT, R34, 0x9, PT ;  /* 0x000000092200780c */ /* 0x000fe20003f46270 */
[-C--:B------:R-:W-:Y:S01]  /*6b50*/  FMUL R142, R142, R8.reuse ;  /* 0x000000088e8e7220 */ /* 0x080fe20000400000 */
[----:B------:R-:W-:Y:S01]  /*6b60*/  ISETP.LT.OR P1, PT, R33, 0x1, !P0 ;  /* 0x000000012100780c */ /* 0x000fe20004721670 */
[-C--:B------:R-:W-:Y:S01]  /*6b70*/  FMUL R145, R145, R8.reuse ;  /* 0x0000000891917220 */ /* 0x080fe20000400000 */
[----:B------:R-:W-:Y:S01]  /*6b80*/  F2FP.SATFINITE.E4M3.F32.PACK_AB_MERGE_C R147, RZ, R147, RZ ;  /* 0x00000093ff93723e */ /* 0x000fe200048070ff */
[-C--:B------:R-:W-:Y:S01]  /*6b90*/  FMUL R140, R140, R8.reuse ;  /* 0x000000088c8c7220 */ /* 0x080fe20000400000 */
[----:B------:R-:W-:Y:S01]  /*6ba0*/  ISETP.LT.OR P4, PT, R33, 0x2, !P0 ;  /* 0x000000022100780c */ /* 0x000fe20004781670 */
[-C--:B------:R-:W-:Y:S01]  /*6bb0*/  FMUL R143, R143, R8.reuse ;  /* 0x000000088f8f7220 */ /* 0x080fe20000400000 */
[C---:B------:R-:W-:Y:S01]  /*6bc0*/  ISETP.LT.OR P5, PT, R33.reuse, 0x1, !P2 ;  /* 0x000000012100780c */ /* 0x040fe200057a1670 */
[-C--:B------:R-:W-:Y:S01]  /*6bd0*/  FMUL R138, R138, R8.reuse ;  /* 0x000000088a8a7220 */ /* 0x080fe20000400000 */
[----:B------:R-:W-:Y:S01]  /*6be0*/  ISETP.LT.OR P6, PT, R33, 0x2, !P2 ;  /* 0x000000022100780c */ /* 0x000fe200057c1670 */
[----:B------:R-:W-:Y:S01]  /*6bf0*/  FMUL R141, R141, R8 ;  /* 0x000000088d8d7220 */ /* 0x000fe20000400000 */
[----:B------:R-:W-:Y:S01]  /*6c00*/  F2FP.SATFINITE.E4M3.F32.PACK_AB_MERGE_C R7, RZ, R142, RZ ;  /* 0x0000008eff07723e */ /* 0x000fe200048070ff */
[-C--:B------:R-:W-:Y:S01]  /*6c10*/  FMUL R136, R136, R8.reuse ;  /* 0x0000000888887220 */ /* 0x080fe20000400000 */
[----:B------:R-:W-:Y:S01]  /*6c20*/  F2FP.SATFINITE.E4M3.F32.PACK_AB_MERGE_C R145, RZ, R145, RZ ;  /* 0x00000091ff91723e */ /* 0x000fe200048070ff */
[----:B------:R-:W-:Y:S01]  /*6c30*/  @!P1 STG.E.U8 desc[UR16][R16.64], R147 ;  /* 0x0000009310009986 */ /* 0x000fe2000c101110 */
[----:B------:R-:W-:Y:S01]  /*6c40*/  ISETP.LT.OR P1, PT, R33, 0x9, !P0 ;  /* 0x000000092100780c */ /* 0x000fe20004721670 */
[----:B------:R-:W-:Y:S01]  /*6c50*/  FMUL R139, R139, R8 ;  /* 0x000000088b8b7220 */ /* 0x000fe20000400000 */
[----:B------:R-:W-:Y:S01]  /*6c60*/  F2FP.SATFINITE.E4M3.F32.PACK_AB_MERGE_C R25, RZ, R140, RZ ;  /* 0x0000008cff19723e */ /* 0x000fe200048070ff */
[----:B------:R0:W-:Y:S01]  /*6c70*/  @!P4 STG.E.U8 desc[UR16][R16.64+0x1], R7 ;  /* 0x000001071000c986 */ /* 0x0001e2000c101110 */
[----:B------:R-:W-:Y:S01]  /*6c80*/  F2FP.SATFINITE.E4M3.F32.PACK_AB_MERGE_C R143, RZ, R143, RZ ;  /* 0x0000008fff8f723e */ /* 0x000fe200048070ff */
[-C--:B------:R-:W-:Y:S01]  /*6c90*/  FMUL R134, R134, R8.reuse ;  /* 0x0000000886867220 */ /* 0x080fe20000400000 */
[C---:B------:R-:W-:Y:S01]  /*6ca0*/  ISETP.LT.OR P4, PT, R33.reuse, 0xa, !P0 ;  /* 0x0000000a2100780c */ /* 0x040fe20004781670 */
[----:B------:R-:W-:Y:S01]  /*6cb0*/  @!P5 STG.E.U8 desc[UR16][R14.64], R145 ;  /* 0x000000910e00d986 */ /* 0x000fe2000c101110 */
[----:B------:R-:W-:Y:S01]  /*6cc0*/  ISETP.LT.OR P5, PT, R33, 0x9, !P2 ;  /* 0x000000092100780c */ /* 0x000fe200057a1670 */
[-C--:B------:R-:W-:Y:S01]  /*6cd0*/  FMUL R137, R137, R8.reuse ;  /* 0x0000000889897220 */ /* 0x080fe20000400000 */
[----:B------:R-:W-:Y:S01]  /*6ce0*/  F2FP.SATFINITE.E4M3.F32.PACK_AB_MERGE_C R141, RZ, R141, RZ ;  /* 0x0000008dff8d723e */ /* 0x000fe200048070ff */
[----:B------:R1:W-:Y:S01]  /*6cf0*/  @!P6 STG.E.U8 desc[UR16][R14.64+0x1], R25 ;  /* 0x000001190e00e986 */ /* 0x0003e2000c101110 */
[C---:B------:R-:W-:Y:S01]  /*6d00*/  ISETP.LT.OR P6, PT, R33.reuse, 0xa, !P2 ;  /* 0x0000000a2100780c */ /* 0x040fe200057c1670 */
[-C--:B------:R-:W-:Y:S01]  /*6d10*/  FMUL R132, R132, R8.reuse ;  /* 0x0000000884847220 */ /* 0x080fe20000400000 */
[----:B------:R-:W-:Y:S01]  /*6d20*/  F2FP.SATFINITE.E4M3.F32.PACK_AB_MERGE_C R139, RZ, R139, RZ ;  /* 0x0000008bff8b723e */ /* 0x000fe200048070ff */
[----:B------:R-:W-:Y:S01]  /*6d30*/  @!P1 STG.E.U8 desc[UR16][R16.64+0x8], R143 ;  /* 0x0000088f10009986 */ /* 0x000fe2000c101110 */
[----:B------:R-:W-:Y:S01]  /*6d40*/  ISETP.LT.OR P1, PT, R33, 0x11, !P0 ;  /* 0x000000112100780c */ /* 0x000fe20004721670 */
[----:B------:R-:W-:Y:S01]  /*6d50*/  FMUL R135, R135, R8 ;  /* 0x0000000887877220 */ /* 0x000fe20000400000 */
[----:B0-----:R-:W-:Y:S01]  /*6d60*/  F2FP.SATFINITE.E4M3.F32.PACK_AB_MERGE_C R7, RZ, R138, RZ ;  /* 0x0000008aff07723e */ /* 0x001fe200048070ff */
[-C--:B------:R-:W-:Y:S01]  /*6d70*/  FMUL R130, R130, R8.reuse ;  /* 0x0000000882827220 */ /* 0x080fe20000400000 */
[----:B------:R-:W-:Y:S01]  /*6d80*/  F2FP.SATFINITE.E4M3.F32.PACK_AB_MERGE_C R137, RZ, R137, RZ ;  /* 0x00000089ff89723e */ /* 0x000fe200048070ff */
[----:B------:R-:W-:Y:S01]  /*6d90*/  FMUL R133, R133, R8 ;  /* 0x0000000885857220 */ /* 0x000fe20000400000 */
[----:B------:R-:W-:Y:S01]  /*6da0*/  F2FP.SATFINITE.E4M3.F32.PACK_AB_MERGE_C R135, RZ, R135, RZ ;  /* 0x00000087ff87723e */ /* 0x000fe200048070ff */
[----:B------:R0:W-:Y:S01]  /*6db0*/  @!P4 STG.E.U8 desc[UR16][R16.64+0x9], R7 ;  /* 0x000009071000c986 */ /* 0x0001e2000c101110 */
[----:B-1----:R-:W-:Y:S01]  /*6dc0*/  F2FP.SATFINITE.E4M3.F32.PACK_AB_MERGE_C R25, RZ, R136, RZ ;  /* 0x00000088ff19723e */ /* 0x002fe200048070ff */
        /* <DEDUP_REMOVED lines=15> */
[-C--:B------:R-:W-:Y:S01]  /*6ec0*/  FMUL R127, R127, R8.reuse ;  /* 0x000000087f7f7220 */ /* 0x080fe20000400000 */
[----:B------:R-:W-:Y:S01]  /*6ed0*/  FMUL R122, R122, R8 ;  /* 0x000000087a7a7220 */ /* 0x000fe20000400000 */
[----:B------:R-:W-:Y:S01]  /*6ee0*/  F2FP.SATFINITE.E4M3.F32.PACK_AB_MERGE_C R129, RZ, R129, RZ ;  /* 0x00000081ff81723e */ /* 0x000fe200048070ff */
[----:B------:R0:W-:Y:S01]  /*6ef0*/  @!P4 STG.E.U8 desc[UR16][R16.64+0x11], R7 ;  /* 0x000011071000c986 */ /* 0x0001e2000c101110 */
[----:B-1----:R-:W-:Y:S01]  /*6f00*/  F2FP.SATFINITE.E4M3.F32.PACK_AB_MERGE_C R25, RZ, R132, RZ ;  /* 0x00000084ff19723e */ /* 0x002fe200048070ff */
[-C--:B------:R-:W-:Y:S01]  /*6f10*/  FMUL R125, R125, R8.reuse ;  /* 0x000000087d7d7220 */ /* 0x080fe20000400000 */
[C---:B------:R-:W-:Y:S01]  /*6f20*/  ISETP.LT.OR P4, PT, R33.reuse, 0x1a, !P0 ;  /* 0x0000001a2100780c */ /* 0x040fe20004781670 */
[----:B------:R-:W-:Y:S01]  /*6f30*/  @!P5 STG.E.U8 desc[UR16][R14.64+0x10], R137 ;  /* 0x000010890e00d986 */ /* 0x000fe2000c101110 */
[C---:B------:R-:W-:Y:S01]  /*6f40*/  ISETP.LT.OR P5, PT, R33.reuse, 0x19, !P2 ;  /* 0x000000192100780c */ /* 0x040fe200057a1670 */
[-C--:B------:R-:W-:Y:S01]  /*6f50*/  FMUL R120, R120, R8.reuse ;  /* 0x0000000878787220 */ /* 0x080fe20000400000 */
[----:B------:R-:W-:Y:S01]  /*6f60*/  F2FP.SATFINITE.E4M3.F32.PACK_AB_MERGE_C R127, RZ, R127, RZ ;  /* 0x0000007fff7f723e */ /* 0x000fe200048070ff */
[----:B------:R1:W-:Y:S01]  /*6f70*/  @!P6 STG.E.U8 desc[UR16][R14.64+0x11], R25 ;  /* 0x000011190e00e986 */ /* 0x0003e2000c101110 */
[----:B------:R-:W-:Y:S01]  /*6f80*/  ISETP.LT.OR P6, PT, R33, 0x1a, !P2 ;  /* 0x0000001a2100780c */ /* 0x000fe200057c1670 */
        /* <DEDUP_REMOVED lines=8> */
[-C--:B------:R-:W-:Y:S01]  /*7010*/  FMUL R116, R116, R8.reuse ;  /* 0x0000000874747220 */ /* 0x080fe20000400000 */
[----:B------:R-:W-:Y:S01]  /*7020*/  FMUL R114, R114, R8 ;  /* 0x0000000872727220 */ /* 0x000fe20000400000 */
[----:B-1----:R-:W-:Y:S01]  /*7030*/  F2FP.SATFINITE.E4M3.F32.PACK_AB_MERGE_C R25, RZ, R128, RZ ;  /* 0x00000080ff19723e */ /* 0x002fe200048070ff */
[----:B------:R0:W-:Y:S01]  /*7040*/  @!P4 STG.E.U8 desc[UR16][R16.64+0x19], R7 ;  /* 0x000019071000c986 */ /* 0x0001e2000c101110 */
[----:B------:R-:W-:Y:S01]  /*7050*/  ISETP.LT.OR P4, PT, R33, 0x22, !P0 ;  /* 0x000000222100780c */ /* 0x000fe20004781670 */
[-C--:B------:R-:W-:Y:S01]  /*7060*/  FMUL R119, R119, R8.reuse ;  /* 0x0000000877777220 */ /* 0x080fe20000400000 */
[----:B------:R-:W-:Y:S01]  /*7070*/  F2FP.SATFINITE.E4M3.F32.PACK_AB_MERGE_C R121, RZ, R121, RZ ;  /* 0x00000079ff79723e */ /* 0x000fe200048070ff */
[----:B------:R-:W-:Y:S01]  /*7080*/  @!P5 STG.E.U8 desc[UR16][R14.64+0x18], R133 ;  /* 0x000018850e00d986 */ /* 0x000fe2000c101110 */
[----:B------:R-:W-:Y:S01]  /*7090*/  ISETP.LT.OR P5, PT, R33, 0x21, !P2 ;  /* 0x000000212100780c */ /* 0x000fe200057a1670 */
[----:B------:R-:W-:Y:S01]  /*70a0*/  FMUL R117, R117, R8 ;  /* 0x0000000875757220 */ /* 0x000fe20000400000 */
[----:B------:R-:W-:Y:S01]  /*70b0*/  F2FP.SATFINITE.E4M3.F32.PACK_AB_MERGE_C R27, RZ, R114, RZ ;  /* 0x00000072ff1b723e */ /* 0x000fe200048070ff */
[----:B------:R1:W-:Y:S01]  /*70c0*/  @!P6 STG.E.U8 desc[UR16][R14.64+0x19], R25 ;  /* 0x000019190e00e986 */ /* 0x0003e2000c101110 */
[----:B------:R-:W-:Y:S01]  /*70d0*/  ISETP.LT.OR P6, PT, R33, 0x22, !P2 ;  /* 0x000000222100780c */ /* 0x000fe200057c1670 */
[-C--:B------:R-:W-:Y:S01]  /*70e0*/  FMUL R112, R112, R8.reuse ;  /* 0x0000000870707220 */ /* 0x080fe20000400000 */
[-C--:B------:R-:W-:Y:S01]  /*70f0*/  FMUL R115, R115, R8.reuse ;  /* 0x0000000873737220 */ /* 0x080fe20000400000 */
        /* <DEDUP_REMOVED lines=39> */
[-C--:B------:R-:W-:Y:S01]  /*7370*/  FMUL R103, R103, R8.reuse ;  /* 0x0000000867677220 */ /* 0x080fe20000400000 */
[----:B------:R-:W-:Y:S01]  /*7380*/  @!P1 STG.E.U8 desc[UR16][R16.64+0x30], R123 ;  /* 0x0000307b10009986 */ /* 0x000fe2000c101110 */
[----:B------:R-:W-:Y:S01]  /*7390*/  ISETP.LT.OR P1, PT, R33, 0x39, !P0 ;  /* 0x000000392100780c */ /* 0x000fe20004721670 */
[-C--:B------:R-:W-:Y:S01]  /*73a0*/  FMUL R101, R101, R8.reuse ;  /* 0x0000000865657220 */ /* 0x080fe20000400000 */
[----:B------:R-:W-:Y:S01]  /*73b0*/  ISETP.LT.OR P0, PT, R33, 0x3a, !P0 ;  /* 0x0000003a2100780c */ /* 0x000fe20004701670 */
[----:B------:R-:W-:Y:S01]  /*73c0*/  FMUL R96, R96, R8 ;  /* 0x0000000860607220 */ /* 0x000fe20000400000 */
[----:B0-----:R-:W-:Y:S01]  /*73d0*/  F2FP.SATFINITE.E4M3.F32.PACK_AB_MERGE_C R7, RZ, R118, RZ ;  /* 0x00000076ff07723e */ /* 0x001fe200048070ff */
[-C--:B------:R-:W-:Y:S01]  /*73e0*/  FMUL R94, R94, R8.reuse ;  /* 0x000000085e5e7220 */ /* 0x080fe20000400000 */
[----:B------:R-:W-:Y:S01]  /*73f0*/  F2FP.SATFINITE.E4M3.F32.PACK_AB_MERGE_C R105, RZ, R105, RZ ;  /* 0x00000069ff69723e */ /* 0x000fe200048070ff */
[----:B------:R-:W-:Y:S01]  /*7400*/  FMUL R97, R97, R8 ;  /* 0x0000000861617220 */ /* 0x000fe20000400000 */
[----:B-1----:R-:W-:Y:S01]  /*7410*/  F2FP.SATFINITE.E4M3.F32.PACK_AB_MERGE_C R25, RZ, R116, RZ ;  /* 0x00000074ff19723e */ /* 0x002fe200048070ff */
[----:B------:R0:W-:Y:S01]  /*7420*/  @!P4 STG.E.U8 desc[UR16][R16.64+0x31], R7 ;  /* 0x000031071000c986 */ /* 0x0001e2000c101110 */
[----:B------:R-:W-:Y:S01]  /*7430*/  ISETP.LT.OR P4, PT, R33, 0x39, !P2 ;  /* 0x000000392100780c */ /* 0x000fe20005781670 */
[-C--:B------:R-:W-:Y:S01]  /*7440*/  FMUL R99, R99, R8.reuse ;  /* 0x0000000863637220 */ /* 0x080fe20000400000 */
[----:B------:R-:W-:Y:S01]  /*7450*/  ISETP.LT.OR P2, PT, R33, 0x3a, !P2 ;  /* 0x0000003a2100780c */ /* 0x000fe20005741670 */
[----:B------:R-:W-:Y:S01]  /*7460*/  @!P5 STG.E.U8 desc[UR16][R14.64+0x30], R121 ;  /* 0x000030790e00d986 */ /* 0x000fe2000c101110 */
[----:B------:R-:W-:Y:S01]  /*7470*/  F2FP.SATFINITE.E4M3.F32.PACK_AB_MERGE_C R103, RZ, R103, RZ ;  /* 0x00000067ff67723e */ /* 0x000fe200048070ff */
[-C--:B------:R-:W-:Y:S01]  /*7480*/  FMUL R92, R92, R8.reuse ;  /* 0x000000085c5c7220 */ /* 0x080fe20000400000 */
[----:B------:R-:W-:Y:S01]  /*7490*/  F2FP.SATFINITE.E4M3.F32.PACK_AB_MERGE_C R101, RZ, R101, RZ ;  /* 0x00000065ff65723e */ /* 0x000fe200048070ff */
[----:B------:R-:W-:Y:S01]  /*74a0*/  @!P6 STG.E.U8 desc[UR16][R14.64+0x31], R25 ;  /* 0x000031190e00e986 */ /* 0x000fe2000c101110 */
[----:B------:R-:W-:Y:S01]  /*74b0*/  F2FP.SATFINITE.E4M3.F32.PACK_AB_MERGE_C R97, RZ, R97, RZ ;  /* 0x00000061ff61723e */ /* 0x000fe200048070ff */
[-C--:B------:R-:W-:Y:S01]  /*74c0*/  FMUL R88, R88, R8.reuse ;  /* 0x0000000858587220 */ /* 0x080fe20000400000 */
[-C--:B------:R-:W-:Y:S01]  /*74d0*/  FMUL R95, R95, R8.reuse ;  /* 0x000000085f5f7220 */ /* 0x080fe20000400000 */
[----:B------:R-:W-:Y:S01]  /*74e0*/  @!P0 STG.E.U8 desc[UR16][R16.64+0x39], R27 ;  /* 0x0000391b10008986 */ /* 0x000fe2000c101110 */
[----:B------:R-:W-:Y:S01]  /*74f0*/  ISETP.GE.AND P0, PT, R34, 0x81, PT ;  /* 0x000000812200780c */ /* 0x000fe20003f06270 */
[----:B------:R-:W-:Y:S01]  /*7500*/  FMUL R93, R93, R8 ;  /* 0x000000085d5d7220 */ /* 0x000fe20000400000 */
[----:B0-----:R-:W-:Y:S01]  /*7510*/  F2FP.SATFINITE.E4M3.F32.PACK_AB_MERGE_C R7, RZ, R112, RZ ;  /* 0x00000070ff07723e */ /* 0x001fe200048070ff */
[----:B------:R0:W-:Y:S01]  /*7520*/  @!P1 STG.E.U8 desc[UR16][R16.64+0x38], R119 ;  /* 0x0000387710009986 */ /* 0x0001e2000c101110 */
[C---:B------:R-:W-:Y:S01]  /*7530*/  ISETP.LT.OR P6, PT, R33.reuse, 0x1, !P0 ;  /* 0x000000012100780c */ /* 0x040fe200047c1670 */
[-C--:B------:R-:W-:Y:S01]  /*7540*/  FMUL R90, R90, R8.reuse ;  /* 0x000000085a5a7220 */ /* 0x080fe20000400000 */
[----:B------:R-:W-:Y:S01]  /*7550*/  ISETP.LT.OR P5, PT, R33, 0x2, !P0 ;  /* 0x000000022100780c */ /* 0x000fe200047a1670 */
[----:B------:R-:W-:Y:S01]  /*7560*/  @!P4 STG.E.U8 desc[UR16][R14.64+0x38], R117 ;  /* 0x000038750e00c986 */ /* 0x000fe2000c101110 */
[----:B------:R-:W-:Y:S01]  /*7570*/  ISETP.GE.AND P1, PT, R34, 0x89, PT ;  /* 0x000000892200780c */ /* 0x000fe20003f26270 */
[-C--:B------:R-:W-:Y:S01]  /*7580*/  FMUL R23, R23, R8.reuse ;  /* 0x0000000817177220 */ /* 0x080fe20000400000 */
[----:B------:R-:W-:Y:S01]  /*7590*/  F2FP.SATFINITE.E4M3.F32.PACK_AB_MERGE_C R99, RZ, R99, RZ ;  /* 0x00000063ff63723e */ /* 0x000fe200048070ff */
[----:B------:R1:W-:Y:S01]  /*75a0*/  @!P2 STG.E.U8 desc[UR16][R14.64+0x39], R7 ;  /* 0x000039070e00a986 */ /* 0x0003e2000c101110 */
[----:B------:R-:W-:Y:S01]  /*75b0*/  ISETP.LT.OR P4, PT, R33, 0x1, !P1 ;  /* 0x000000012100780c */ /* 0x000fe20004f81670 */
[-C--:B------:R-:W-:Y:S01]  /*75c0*/  FMUL R91, R91, R8.reuse ;  /* 0x000000085b5b7220 */ /* 0x080fe20000400000 */
[----:B------:R-:W-:Y:S01]  /*75d0*/  ISETP.LT.OR P2, PT, R33, 0xa, !P0 ;  /* 0x0000000a2100780c */ /* 0x000fe20004741670 */
[----:B------:R-:W-:Y:S01]  /*75e0*/  FMUL R89, R89, R8 ;  /* 0x0000000859597220 */ /* 0x000fe20000400000 */
[----:B0-----:R-:W-:Y:S01]  /*75f0*/  F2FP.SATFINITE.E4M3.F32.PACK_AB_MERGE_C R17, RZ, R110, RZ ;  /* 0x0000006eff11723e */ /* 0x001fe200048070ff */
[----:B------:R-:W-:Y:S01]  /*7600*/  @!P6 STG.E.U8 desc[UR16][R12.64], R115 ;  /* 0x000000730c00e986 */ /* 0x000fe2000c101110 */
[C---:B------:R-:W-:Y:S01]  /*7610*/  ISETP.LT.OR P6, PT, R33.reuse, 0x2, !P1 ;  /* 0x000000022100780c */ /* 0x040fe20004fc1670 */
[-C--:B------:R-:W-:Y:S01]  /*7620*/  FMUL R22, R22, R8.reuse ;  /* 0x0000000816167220 */ /* 0x080fe20000400000 */
[----:B------:R-:W-:Y:S01]  /*7630*/  F2FP.SATFINITE.E4M3.F32.PACK_AB_MERGE_C R95, RZ, R95, RZ ;  /* 0x0000005fff5f723e */ /* 0x000fe200048070ff */
[----:B------:R-:W-:Y:S01]  /*7640*/  @!P5 STG.E.U8 desc[UR16][R12.64+0x1], R17 ;  /* 0x000001110c00d986 */ /* 0x000fe2000c101110 */
[----:B------:R-:W-:Y:S01]  /*7650*/  ISETP.LT.OR P5, PT, R33, 0x9, !P0 ;  /* 0x000000092100780c */ /* 0x000fe200047a1670 */
[----:B------:R-:W-:Y:S01]  /*7660*/  FMUL R19, R19, R8 ;  /* 0x0000000813137220 */ /* 0x000fe20000400000 */
[----:B-1----:R-:W-:Y:S01]  /*7670*/  F2FP.SATFINITE.E4M3.F32.PACK_AB_MERGE_C R7, RZ, R108, RZ ;  /* 0x0000006cff07723e */ /* 0x002fe200048070ff */
[----:B------:R-:W-:Y:S01]  /*7680*/  @!P4 STG.E.U8 desc[UR16][R10.64], R113 ;  /* 0x000000710a00c986 */ /* 0x000fe2000c101110 */
[----:B------:R-:W-:Y:S01]  /*7690*/  F2FP.SATFINITE.E4M3.F32.PACK_AB_MERGE_C R15, RZ, R106, RZ ;  /* 0x0000006aff0f723e */ /* 0x000fe200048070ff */
[-C--:B------:R-:W-:Y:S01]  /*76a0*/  FMUL R18, R18, R8.reuse ;  /* 0x0000000812127220 */ /* 0x080fe20000400000 */
[----:B------:R-:W-:Y:S01]  /*76b0*/  ISETP.LT.OR P4, PT, R33, 0x9, !P1 ;  /* 0x000000092100780c */ /* 0x000fe20004f81670 */
[-C--:B------:R-:W-:Y:S01]  /*76c0*/  FMUL R21, R21, R8.reuse ;  /* 0x0000000815157220 */ /* 0x080fe20000400000 */
[----:B------:R-:W-:Y:S01]  /*76d0*/  F2FP.SATFINITE.E4M3.F32.PACK_AB_MERGE_C R93, RZ, R93, RZ ;  /* 0x0000005dff5d723e */ /* 0x000fe200048070ff */
[----:B------:R0:W-:Y:S01]  /*76e0*/  @!P6 STG.E.U8 desc[UR16][R10.64+0x1], R7 ;  /* 0x000001070a00e986 */ /* 0x0001e2000c101110 */
[C---:B------:R-:W-:Y:S01]  /*76f0*/  ISETP.LT.OR P6, PT, R33.reuse, 0xa, !P1 ;  /* 0x0000000a2100780c */ /* 0x040fe20004fc1670 */
[----:B------:R-:W-:Y:S01]  /*7700*/  FMUL R20, R20, R8 ;  /* 0x0000000814147220 */ /* 0x000fe20000400000 */
[----:B------:R-:W-:Y:S01]  /*7710*/  F2FP.SATFINITE.E4M3.F32.PACK_AB_MERGE_C R23, RZ, R23, RZ ;  /* 0x00000017ff17723e */ /* 0x000fe200048070ff */
[----:B------:R1:W-:Y:S01]  /*7720*/  @!P2 STG.E.U8 desc[UR16][R12.64+0x9], R15 ;  /* 0x0000090f0c00a986 */ /* 0x0003e2000c101110 */
[----:B------:R-:W-:-:S02]  /*7730*/  ISETP.LT.OR P2, PT, R33, 0x12, !P0 ;  /* 0x000000122100780c */ /* 0x000fc40004741670 */
[----:B------:R-:W-:Y:S01]  /*7740*/  F2FP.SATFINITE.E4M3.F32.PACK_AB_MERGE_C R91, RZ, R91, RZ ;  /* 0x0000005bff5b723e */ /* 0x000fe200048070ff */
[----:B------:R-:W-:Y:S01]  /*7750*/  @!P5 STG.E.U8 desc[UR16][R12.64+0x8], R109 ;  /* 0x0000086d0c00d986 */ /* 0x000fe2000c101110 */
[C---:B------:R-:W-:Y:S02]  /*7760*/  ISETP.LT.OR P5, PT, R33.reuse, 0x11, !P0 ;  /* 0x000000112100780c */ /* 0x040fe400047a1670 */
[----:B------:R-:W-:Y:S01]  /*7770*/  F2FP.SATFINITE.E4M3.F32.PACK_AB_MERGE_C R89, RZ, R89, RZ ;  /* 0x00000059ff59723e */ /* 0x000fe200048070ff */
[----:B------:R-:W-:Y:S01]  /*7780*/  @!P4 STG.E.U8 desc[UR16][R10.64+0x8], R111 ;  /* 0x0000086f0a00c986 */ /* 0x000fe2000c101110 */
[----:B0-----:R-:W-:Y:S02]  /*7790*/  F2FP.SATFINITE.E4M3.F32.PACK_AB_MERGE_C R7, RZ, R104, RZ ;  /* 0x00000068ff07723e */ /* 0x001fe400048070ff */
[C---:B------:R-:W-:Y:S02]  /*77a0*/  ISETP.LT.OR P4, PT, R33.reuse, 0x11, !P1 ;  /* 0x000000112100780c */ /* 0x040fe40004f81670 */
[----:B-1----:R-:W-:Y:S01]  /*77b0*/  F2FP.SATFINITE.E4M3.F32.PACK_AB_MERGE_C R15, RZ, R100, RZ ;  /* 0x00000064ff0f723e */ /* 0x002fe200048070ff */
[----:B------:R0:W-:Y:S01]  /*77c0*/  @!P6 STG.E.U8 desc[UR16][R10.64+0x9], R7 ;  /* 0x000009070a00e986 */ /* 0x0001e2000c101110 */
[----:B------:R-:W-:-:S02]  /*77d0*/  ISETP.LT.OR P6, PT, R33, 0x12, !P1 ;  /* 0x000000122100780c */ /* 0x000fc40004fc1670 */
[----:B------:R-:W-:Y:S01]  /*77e0*/  F2FP.SATFINITE.E4M3.F32.PACK_AB_MERGE_C R19, RZ, R19, RZ ;  /* 0x00000013ff13723e */ /* 0x000fe200048070ff */
[----:B------:R1:W-:Y:S01]  /*77f0*/  @!P2 STG.E.U8 desc[UR16][R12.64+0x11], R15 ;  /* 0x0000110f0c00a986 */ /* 0x0003e2000c101110 */
[C---:B------:R-:W-:Y:S02]  /*7800*/  ISETP.LT.OR P2, PT, R33.reuse, 0x1a, !P0 ;  /* 0x0000001a2100780c */ /* 0x040fe40004741670 */
[----:B------:R-:W-:Y:S01]  /*7810*/  F2FP.SATFINITE.E4M3.F32.PACK_AB_MERGE_C R21, RZ, R21, RZ ;  /* 0x00000015ff15723e */ /* 0x000fe200048070ff */
[----:B------:R-:W-:Y:S01]  /*7820*/  @!P5 STG.E.U8 desc[UR16][R12.64+0x10], R107 ;  /* 0x0000106b0c00d986 */ /* 0x000fe2000c101110 */
[----:B------:R-:W-:Y:S02]  /*7830*/  ISETP.LT.OR P5, PT, R33, 0x19, !P0 ;  /* 0x000000192100780c */ /* 0x000fe400047a1670 */
[----:B------:R-:W-:Y:S01]  /*7840*/  F2FP.SATFINITE.E4M3.F32.PACK_AB_MERGE_C R17, RZ, R20, RZ ;  /* 0x00000014ff11723e */ /* 0x000fe200048070ff */
[----:B------:R-:W-:Y:S01]  /*7850*/  @!P4 STG.E.U8 desc[UR16][R10.64+0x10], R105 ;  /* 0x000010690a00c986 */ /* 0x000fe2000c101110 */
[----:B0-----:R-:W-:-:S02]  /*7860*/  F2FP.SATFINITE.E4M3.F32.PACK_AB_MERGE_C R7, RZ, R102, RZ ;  /* 0x00000066ff07723e */ /* 0x001fc400048070ff */
[C---:B------:R-:W-:Y:S02]  /*7870*/  ISETP.LT.OR P4, PT, R33.reuse, 0x19, !P1 ;  /* 0x000000192100780c */ /* 0x040fe40004f81670 */
[----:B-1----:R-:W-:Y:S01]  /*7880*/  F2FP.SATFINITE.E4M3.F32.PACK_AB_MERGE_C R15, RZ, R98, RZ ;  /* 0x00000062ff0f723e */ /* 0x002fe200048070ff */
[----:B------:R0:W-:Y:S01]  /*7890*/  @!P6 STG.E.U8 desc[UR16][R10.64+0x11], R7 ;  /* 0x000011070a00e986 */ /* 0x0001e2000c101110 */
[----:B------:R-:W-:-:S03]  /*78a0*/  ISETP.LT.OR P6, PT, R33, 0x1a, !P1 ;  /* 0x0000001a2100780c */ /* 0x000fc60004fc1670 */
[----:B------:R1:W-:Y:S01]  /*78b0*/  @!P2 STG.E.U8 desc[UR16][R12.64+0x19], R15 ;  /* 0x0000190f0c00a986 */ /* 0x0003e2000c101110 */
[----:B------:R-:W-:-:S03]  /*78c0*/  ISETP.LT.OR P2, PT, R33, 0x22, !P0 ;  /* 0x000000222100780c */ /* 0x000fc60004741670 */
[----:B------:R-:W-:Y:S01]  /*78d0*/  @!P5 STG.E.U8 desc[UR16][R12.64+0x18], R103 ;  /* 0x000018670c00d986 */ /* 0x000fe2000c101110 */
[C---:B------:R-:W-:Y:S02]  /*78e0*/  ISETP.LT.OR P5, PT, R33.reuse, 0x21, !P0 ;  /* 0x000000212100780c */ /* 0x040fe400047a1670 */
[----:B0-----:R-:W-:Y:S01]  /*78f0*/  F2FP.SATFINITE.E4M3.F32.PACK_AB_MERGE_C R7, RZ, R96, RZ ;  /* 0x00000060ff07723e */ /* 0x001fe200048070ff */
[----:B------:R-:W-:Y:S01]  /*7900*/  @!P4 STG.E.U8 desc[UR16][R10.64+0x18], R101 ;  /* 0x000018650a00c986 */ /* 0x000fe2000c101110 */
        /* <DEDUP_REMOVED lines=25> */
[C---:B------:R-:W-:Y:S02]  /*7aa0*/  ISETP.LT.OR P2, PT, R33.reuse, 0x39, !P0 ;  /* 0x000000392100780c */ /* 0x040fe40004741670 */
[C---:B------:R-:W-:Y:S01]  /*7ab0*/  ISETP.LT.OR P0, PT, R33.reuse, 0x3a, !P0 ;  /* 0x0000003a2100780c */ /* 0x040fe20004701670 */
[----:B------:R1:W-:Y:S01]  /*7ac0*/  @!P5 STG.E.U8 desc[UR16][R12.64+0x30], R91 ;  /* 0x0000305b0c00d986 */ /* 0x0003e2000c101110 */
[C---:B------:R-:W-:Y:S02]  /*7ad0*/  ISETP.LT.OR P5, PT, R33.reuse, 0x39, !P1 ;  /* 0x000000392100780c */ /* 0x040fe40004fa1670 */
[----:B------:R-:W-:Y:S01]  /*7ae0*/  ISETP.LT.OR P1, PT, R33, 0x3a, !P1 ;  /* 0x0000003a2100780c */ /* 0x000fe20004f21670 */
[----:B------:R1:W-:Y:S01]  /*7af0*/  @!P4 STG.E.U8 desc[UR16][R10.64+0x30], R89 ;  /* 0x000030590a00c986 */ /* 0x0003e2000c101110 */
[----:B0-----:R-:W-:-:S05]  /*7b00*/  F2FP.SATFINITE.E4M3.F32.PACK_AB_MERGE_C R7, RZ, R22, RZ ;  /* 0x00000016ff07723e */ /* 0x001fca00048070ff */
[----:B------:R1:W-:Y:S04]  /*7b10*/  @!P6 STG.E.U8 desc[UR16][R10.64+0x31], R7 ;  /* 0x000031070a00e986 */ /* 0x0003e8000c101110 */
[----:B------:R1:W-:Y:S04]  /*7b20*/  @!P2 STG.E.U8 desc[UR16][R12.64+0x38], R19 ;  /* 0x000038130c00a986 */ /* 0x0003e8000c101110 */
[----:B------:R1:W-:Y:S04]  /*7b30*/  @!P0 STG.E.U8 desc[UR16][R12.64+0x39], R15 ;  /* 0x0000390f0c008986 */ /* 0x0003e8000c101110 */
[----:B------:R1:W-:Y:S04]  /*7b40*/  @!P5 STG.E.U8 desc[UR16][R10.64+0x38], R21 ;  /* 0x000038150a00d986 */ /* 0x0003e8000c101110 */
[----:B------:R1:W-:Y:S02]  /*7b50*/  @!P1 STG.E.U8 desc[UR16][R10.64+0x39], R17 ;  /* 0x000039110a009986 */ /* 0x0003e4000c101110 */
.L_x_168:
[----:B------:R-:W-:Y:S05]  /*7b60*/  BSYNC B0 ;  /* 0x0000000000007941 */ /* 0x000fea0003800000 */
.L_x_38:
[----:B------:R-:W-:Y:S01]  /*7b70*/  ULDC UR6, c[0x0][0xc] ;  /* 0x0000030000067ab9 */ /* 0x000fe20000000800 */
[----:B------:R-:W-:Y:S01]  /*7b80*/  ULDC UR7, c[0x0][0x10] ;  /* 0x0000040000077ab9 */ /* 0x000fe20000000800 */
[----:B01---5:R-:W0:Y:S01]  /*7b90*/  LDC R7, c[0x0][0x14] ;  /* 0x00000500ff077b82 */ /* 0x023e220000000800 */
[----:B------:R-:W-:Y:S01]  /*7ba0*/  UIMAD.WIDE.U32 UR6, UR6, UR7, URZ ;  /* 0x00000007060672a5 */ /* 0x000fe2000f8e003f */
[----:B------:R-:W-:Y:S01]  /*7bb0*/  PRMT R10, RZ, 0x7610, R10 ;  /* 0x00007610ff0a7816 */ /* 0x000fe2000000000a */
[----:B------:R-:W-:-:S04]  /*7bc0*/  IMAD.MOV.U32 R11, RZ, RZ, -0x1 ;  /* 0xffffffffff0b7424 */ /* 0x000fc800078e00ff */
[----:B0-----:R-:W-:-:S04]  /*7bd0*/  IMAD.WIDE.U32 R2, R7, UR6, R2 ;  /* 0x0000000607027c25 */ /* 0x001fc8000f8e0002 */
[----:B------:R-:W-:Y:S01]  /*7be0*/  IMAD R7, R7, UR7, RZ ;  /* 0x0000000707077c24 */ /* 0x000fe2000f8e02ff */
[----:B------:R-:W-:Y:S02]  /*7bf0*/  ULDC.64 UR6, c[0x0][0x650] ;  /* 0x0001940000067ab9 */ /* 0x000fe40000000a00 */
[----:B------:R-:W-:Y:S01]  /*7c00*/  ISETP.GE.U32.AND P0, PT, R2, UR6, PT ;  /* 0x0000000602007c0c */ /* 0x000fe2000bf06070 */
[----:B------:R-:W-:Y:S02]  /*7c10*/  IMAD.IADD R3, R3, 0x1, R7 ;  /* 0x0000000103037824 */ /* 0x000fe400078e0207 */
[----:B------:R-:W-:-:S03]  /*7c20*/  IMAD.MOV.U32 R7, RZ, RZ, -0x1 ;  /* 0xffffffffff077424 */ /* 0x000fc600078e00ff */
[----:B------:R-:W-:-:S13]  /*7c30*/  ISETP.GE.U32.AND.EX P0, PT, R3, UR7, PT, P0 ;  /* 0x0000000703007c0c */ /* 0x000fda000bf06100 */
[----:B------:R-:W-:Y:S05]  /*7c40*/  @P0 BRA `(.L_x_169) ;  /* 0x0000000400600947 */ /* 0x000fea0003800000 */
[----:B------:R-:W0:Y:S01]  /*7c50*/  S2R R22, SR_CTAID.X ;  /* 0x0000000000167919 */ /* 0x000e220000002500 */
[----:B------:R-:W1:Y:S01]  /*7c60*/  LDC.64 R16, c[0x0][0x628] ;  /* 0x00018a00ff107b82 */ /* 0x000e620000000a00 */
[----:B------:R-:W-:Y:S01]  /*7c70*/  ULDC UR6, c[0x0][0x150] ;  /* 0x0000540000067ab9 */ /* 0x000fe20000000800 */
[----:B--234-:R-:W-:Y:S01]  /*7c80*/  IMAD.MOV.U32 R14, RZ, RZ, R2 ;  /* 0x000000ffff0e7224 */ /* 0x01cfe200078e0002 */
[----:B------:R-:W2:Y:S01]  /*7c90*/  S2R R24, SR_CTAID.Y ;  /* 0x0000000000187919 */ /* 0x000ea20000002600 */
[----:B------:R-:W-:-:S04]  /*7ca0*/  IMAD.MOV.U32 R15, RZ, RZ, R3 ;  /* 0x000000ffff0f7224 */ /* 0x000fc800078e0003 */
[----:B------:R-:W3:Y:S08]  /*7cb0*/  LDC R25, c[0x0][0x144] ;  /* 0x00005100ff197b82 */ /* 0x000ef00000000800 */
[----:B------:R-:W4:Y:S08]  /*7cc0*/  LDC R18, c[0x0][0x630] ;  /* 0x00018c00ff127b82 */ /* 0x000f300000000800 */
[----:B------:R-:W2:Y:S01]  /*7cd0*/  LDC.64 R20, c[0x0][0x620] ;  /* 0x00018800ff147b82 */ /* 0x000ea20000000a00 */
[----:B-1----:R-:W-:-:S04]  /*7ce0*/  ISETP.NE.U32.AND P0, PT, R16, RZ, PT ;  /* 0x000000ff1000720c */ /* 0x002fc80003f05070 */
[----:B------:R-:W-:Y:S02]  /*7cf0*/  ISETP.NE.AND.EX P0, PT, R17, RZ, PT, P0 ;  /* 0x000000ff1100720c */ /* 0x000fe40003f05300 */
[----:B0-----:R-:W-:-:S05]  /*7d00*/  I2FP.F32.U32 R7, R22 ;  /* 0x0000001600077245 */ /* 0x001fca0000201000 */
[----:B------:R-:W-:-:S04]  /*7d10*/  FMUL R7, R7, UR6 ;  /* 0x0000000607077c20 */ /* 0x000fc80008400000 */
[----:B------:R0:W1:Y:S02]  /*7d20*/  F2I.U32.TRUNC.NTZ R23, R7 ;  /* 0x0000000700177305 */ /* 0x000064000020f000 */
[----:B---34-:R-:W-:Y:S05]  /*7d30*/  @!P0 BRA `(.L_x_170) ;  /* 0x0000000000288947 */ /* 0x018fea0003800000 */
[----:B0-----:R-:W0:Y:S02]  /*7d40*/  LDC R7, c[0x0][0x634] ;  /* 0x00018d00ff077b82 */ /* 0x001e240000000800 */
        /* <DEDUP_REMOVED lines=9> */
.L_x_170:
[-CC-:B------:R-:W-:Y:S01]  /*7de0*/  SHF.R.U64 R19, R14, R18.reuse, R15.reuse ;  /* 0x000000120e137219 */ /* 0x180fe2000000120f */
[----:B------:R-:W3:Y:S01]  /*7df0*/  LDC.64 R30, c[0x0][0x640] ;  /* 0x00019000ff1e7b82 */ /* 0x000ee20000000a00 */
[----:B0-----:R-:W-:Y:S01]  /*7e00*/  SHF.R.U32.HI R7, RZ, R18, R15 ;  /* 0x00000012ff077219 */ /* 0x001fe2000001160f */
[----:B-1----:R-:W-:Y:S01]  /*7e10*/  IMAD.MOV R23, RZ, RZ, -R23 ;  /* 0x000000ffff177224 */ /* 0x002fe200078e0a17 */
[----:B------:R-:W-:Y:S01]  /*7e20*/  IADD3 R13, P0, RZ, -R19, RZ ;  /* 0x80000013ff0d7210 */ /* 0x000fe20007f1e0ff */
[----:B------:R-:W-:Y:S02]  /*7e30*/  ULDC UR6, c[0x0][0x154] ;  /* 0x0000550000067ab9 */ /* 0x000fe40000000800 */
[----:B------:R-:W-:Y:S02]  /*7e40*/  IMAD R25, R25, R23, R22 ;  /* 0x0000001719197224 */ /* 0x000fe400078e0216 */
[----:B------:R-:W0:Y:S01]  /*7e50*/  LDC R14, c[0x0][0x618] ;  /* 0x00018600ff0e7b82 */ /* 0x000e220000000800 */
[----:B------:R-:W-:-:S02]  /*7e60*/  IMAD.X R7, RZ, RZ, ~R7, P0 ;  /* 0x000000ffff077224 */ /* 0x000fc400000e0e07 */
[----:B--2---:R-:W-:-:S04]  /*7e70*/  IMAD.WIDE.U32 R10, R13, R20, R2 ;  /* 0x000000140d0a7225 */ /* 0x004fc800078e0002 */
[----:B------:R-:W-:Y:S01]  /*7e80*/  IMAD R12, R7, R20, RZ ;  /* 0x00000014070c7224 */ /* 0x000fe200078e02ff */
[----:B------:R-:W1:Y:S03]  /*7e90*/  LDC R26, c[0x0][0x608] ;  /* 0x00018200ff1a7b82 */ /* 0x000e660000000800 */
[----:B------:R-:W-:Y:S02]  /*7ea0*/  IMAD R7, R13, R21, R12 ;  /* 0x000000150d077224 */ /* 0x000fe400078e020c */
[----:B------:R-:W-:Y:S02]  /*7eb0*/  IMAD.MOV.U32 R13, RZ, RZ, 0x1 ;  /* 0x00000001ff0d7424 */ /* 0x000fe400078e00ff */
[----:B------:R-:W-:Y:S01]  /*7ec0*/  IMAD.IADD R7, R11, 0x1, R7 ;  /* 0x000000010b077824 */ /* 0x000fe200078e0207 */
[----:B------:R-:W2:Y:S01]  /*7ed0*/  LDC R28, c[0x0][0x658] ;  /* 0x00019600ff1c7b82 */ /* 0x000ea20000000800 */
[----:B------:R-:W-:-:S02]  /*7ee0*/  I2FP.F32.U32 R11, R24 ;  /* 0x00000018000b7245 */ /* 0x000fc40000201000 */
[----:B---3--:R-:W-:-:S03]  /*7ef0*/  ISETP.NE.U32.AND P0, PT, R30, RZ, PT ;  /* 0x000000ff1e00720c */ /* 0x008fc60003f05070 */
[----:B------:R-:W-:Y:S01]  /*7f00*/  FMUL R12, R11, UR6 ;  /* 0x000000060b0c7c20 */ /* 0x000fe20008400000 */
[----:B------:R-:W-:Y:S01]  /*7f10*/  ISETP.NE.AND.EX P0, PT, R31, RZ, PT, P0 ;  /* 0x000000ff1f00720c */ /* 0x000fe20003f05300 */
[----:B------:R-:W3:Y:S01]  /*7f20*/  LDC R23, c[0x0][0x148] ;  /* 0x00005200ff177b82 */ /* 0x000ee20000000800 */
[-CC-:B0-----:R-:W-:Y:S01]  /*7f30*/  SHF.R.U64 R18, R10, R14.reuse, R7.reuse ;  /* 0x0000000e0a127219 */ /* 0x181fe20000001207 */
[----:B------:R0:W4:Y:S01]  /*7f40*/  F2I.U32.TRUNC.NTZ R20, R12 ;  /* 0x0000000c00147305 */ /* 0x000122000020f000 */
[----:B------:R-:W-:Y:S01]  /*7f50*/  SHF.R.U32.HI R7, RZ, R14, R7 ;  /* 0x0000000eff077219 */ /* 0x000fe20000011607 */
[----:B------:R-:W-:-:S04]  /*7f60*/  IMAD.MOV.U32 R11, RZ, RZ, -0x1 ;  /* 0xffffffffff0b7424 */ /* 0x000fc800078e00ff */
[----:B------:R-:W0:Y:S01]  /*7f70*/  LDC R22, c[0x0][0x600] ;  /* 0x00018000ff167b82 */ /* 0x000e220000000800 */
[-CC-:B-1----:R-:W-:Y:S02]  /*7f80*/  SHF.R.U64 R16, R18, R26.reuse, R7.reuse ;  /* 0x0000001a12107219 */ /* 0x182fe40000001207 */
[----:B------:R-:W-:-:S05]  /*7f90*/  SHF.R.U32.HI R7, RZ, R26, R7 ;  /* 0x0000001aff077219 */ /* 0x000fca0000011607 */
[----:B------:R-:W1:Y:S01]  /*7fa0*/  LDC R29, c[0x0][0x648] ;  /* 0x00019200ff1d7b82 */ /* 0x000e620000000800 */
[-C--:B--2---:R-:W-:Y:S02]  /*7fb0*/  SHF.L.U32 R10, R11, R28.reuse, RZ ;  /* 0x0000001c0b0a7219 */ /* 0x084fe400000006ff */
[-CC-:B------:R-:W-:Y:S02]  /*7fc0*/  SHF.R.U64 R21, R16, R28.reuse, R7.reuse ;  /* 0x0000001c10157219 */ /* 0x180fe40000001207 */
[----:B------:R-:W-:Y:S02]  /*7fd0*/  SHF.R.U32.HI R11, RZ, R28, R7 ;  /* 0x0000001cff0b7219 */ /* 0x000fe40000011607 */
[----:B------:R-:W-:Y:S01]  /*7fe0*/  LOP3.LUT R27, RZ, R10, RZ, 0x33, !PT ;  /* 0x0000000aff1b7212 */ /* 0x000fe200078e33ff */
[----:B------:R-:W2:Y:S01]  /*7ff0*/  LDC R33, c[0x0][0x638] ;  /* 0x00018e00ff217b82 */ /* 0x000ea20000000800 */
[----:B------:R-:W-:Y:S01]  /*8000*/  SHF.L.U32 R28, R13, R28, RZ ;  /* 0x0000001c0d1c7219 */ /* 0x000fe200000006ff */
[----:B------:R-:W-:-:S06]  /*8010*/  IMAD.MOV.U32 R10, RZ, RZ, R21 ;  /* 0x000000ffff0a7224 */ /* 0x000fcc00078e0015 */
[----:B------:R-:W0:Y:S01]  /*8020*/  LDC R34, c[0x0][0x610] ;  /* 0x00018400ff227b82 */ /* 0x000e220000000800 */
[----:B----4-:R-:W-:Y:S05]  /*8030*/  @!P0 BRA `(.L_x_171) ;  /* 0x0000000000288947 */ /* 0x010fea0003800000 */
[----:B------:R-:W4:Y:S02]  /*8040*/  LDC R10, c[0x0][0x64c] ;  /* 0x00019300ff0a7b82 */ /* 0x000f240000000800 */
[----:B----4-:R-:W-:-:S05]  /*8050*/  IADD3 R7, P0, R21, R10, RZ ;  /* 0x0000000a15077210 */ /* 0x010fca0007f1e0ff */
[----:B------:R-:W-:-:S04]  /*8060*/  IMAD.X R17, RZ, RZ, R11, P0 ;  /* 0x000000ffff117224 */ /* 0x000fc800000e060b */
[----:B------:R-:W-:-:S04]  /*8070*/  IMAD.WIDE.U32 R10, R17, R30, RZ ;  /* 0x0000001e110a7225 */ /* 0x000fc800078e00ff */
[----:B0-----:R-:W-:-:S04]  /*8080*/  IMAD.WIDE.U32 R12, P0, R7, R31, R10 ;  /* 0x0000001f070c7225 */ /* 0x001fc8000780000a */
[----:B------:R-:W-:-:S04]  /*8090*/  IMAD.WIDE.U32 R10, R7, R30, RZ ;  /* 0x0000001e070a7225 */ /* 0x000fc800078e00ff */
[----:B------:R-:W-:Y:S01]  /*80a0*/  IMAD.X R15, RZ, RZ, RZ, P0 ;  /* 0x000000ffff0f7224 */ /* 0x000fe200000e06ff */
[----:B------:R-:W-:Y:S01]  /*80b0*/  IADD3 RZ, P0, R11, R12, RZ ;  /* 0x0000000c0bff7210 */ /* 0x000fe20007f1e0ff */
[----:B------:R-:W-:-:S04]  /*80c0*/  IMAD.MOV.U32 R14, RZ, RZ, R13 ;  /* 0x000000ffff0e7224 */ /* 0x000fc800078e000d */
[----:B------:R-:W-:-:S08]  /*80d0*/  IMAD.WIDE.U32.X R10, R17, R31, R14, P0 ;  /* 0x0000001f110a7225 */ /* 0x000fd000000e040e */
.L_x_171:
[----:B-1----:R-:W-:Y:S01]  /*80e0*/  SHF.R.U64 R7, R10, R29, R11 ;  /* 0x0000001d0a077219 */ /* 0x002fe2000000120b */
[----:B0-----:R-:W-:Y:S01]  /*80f0*/  VIADD R11, R22, 0xffffffff ;  /* 0xffffffff160b7836 */ /* 0x001fe20000000000 */
[----:B------:R-:W-:Y:S01]  /*8100*/  LOP3.LUT R32, R16, R27, RZ, 0xc0, !PT ;  /* 0x0000001b10207212 */ /* 0x000fe200078ec0ff */
[----:B------:R-:W-:Y:S02]  /*8110*/  IMAD.MOV R20, RZ, RZ, -R20 ;  /* 0x000000ffff147224 */ /* 0x000fe400078e0a14 */
[----:B------:R-:W-:Y:S01]  /*8120*/  IMAD.MOV R10, RZ, RZ, -R7 ;  /* 0x000000ffff0a7224 */ /* 0x000fe200078e0a07 */
[----:B------:R-:W-:Y:S01]  /*8130*/  LOP3.LUT R18, R18, R11, RZ, 0xc0, !PT ;  /* 0x0000000b12127212 */ /* 0x000fe200078ec0ff */
[----:B------:R-:W-:Y:S02]  /*8140*/  IMAD R32, R28, R7, R32 ;  /* 0x000000071c207224 */ /* 0x000fe400078e0220 */
[----:B---3--:R-:W-:Y:S02]  /*8150*/  @P3 IMAD R25, R23, R20, R24 ;  /* 0x0000001417193224 */ /* 0x008fe400078e0218 */
[----:B--2---:R-:W-:-:S02]  /*8160*/  IMAD R7, R10, R33, R21 ;  /* 0x000000210a077224 */ /* 0x004fc400078e0215 */
[----:B------:R-:W-:Y:S02]  /*8170*/  IMAD R32, R32, R34, R25 ;  /* 0x0000002220207224 */ /* 0x000fe400078e0219 */
[----:B------:R-:W-:Y:S02]  /*8180*/  IMAD R7, R7, R22, R18 ;  /* 0x0000001607077224 */ /* 0x000fe400078e0212 */
[----:B------:R-:W-:-:S03]  /*8190*/  IMAD.MOV.U32 R10, RZ, RZ, 0x1 ;  /* 0x00000001ff0a7424 */ /* 0x000fc600078e00ff */
[----:B------:R-:W-:Y:S02]  /*81a0*/  SEL R11, R7, R32, !P3 ;  /* 0x00000020070b7207 */ /* 0x000fe40005800000 */
[----:B------:R-:W-:Y:S01]  /*81b0*/  SEL R32, R32, R7, !P3 ;  /* 0x0000000720207207 */ /* 0x000fe20005800000 */
[----:B------:R-:W-:-:S07]  /*81c0*/  IMAD.MOV.U32 R7, RZ, RZ, R19 ;  /* 0x000000ffff077224 */ /* 0x000fce00078e0013 */
.L_x_169:
[----:B------:R-:W-:Y:S01]  /*81d0*/  LOP3.LUT P0, RZ, R10, 0xff, RZ, 0xc0, !PT ;  /* 0x000000ff0aff7812 */ /* 0x000fe2000780c0ff */
[----:B------:R-:W-:-:S12]  /*81e0*/  IMAD.MOV.U32 R10, RZ, RZ, R32 ;  /* 0x000000ffff0a7224 */ /* 0x000fd800078e0020 */
[----:B------:R-:W-:Y:S05]  /*81f0*/  @P0 BRA `(.L_x_172) ;  /* 0xffffff9000380947 */ /* 0x000fea000383ffff */
[----:B------:R-:W-:Y:S05]  /*8200*/  EXIT ;  /* 0x000000000000794d */ /* 0x000fea0003800000 */
.L_x_8:
[----:B-1----:R-:W-:Y:S01]  /*8210*/  ULDC.64 UR4, c[0x0][0x650] ;  /* 0x0001940000047ab9 */ /* 0x002fe20000000a00 */
        /* <DEDUP_REMOVED lines=25> */
.L_x_174:
[----:B------:R-:W0:Y:S01]  /*83b0*/  LDC.64 R28, c[0x0][0x640] ;  /* 0x00019000ff1c7b82 */ /* 0x000e220000000a00 */
[-CC-:B------:R-:W-:Y:S01]  /*83c0*/  SHF.R.U64 R21, R16, R6.reuse, R17.reuse ;  /* 0x0000000610157219 */ /* 0x180fe20000001211 */
[----:B------:R-:W-:Y:S01]  /*83d0*/  IMAD.MOV.U32 R31, RZ, RZ, 0x1 ;  /* 0x00000001ff1f7424 */ /* 0x000fe200078e00ff */
[----:B------:R-:W-:Y:S02]  /*83e0*/  SHF.R.U32.HI R5, RZ, R6, R17 ;  /* 0x00000006ff057219 */ /* 0x000fe40000011611 */
        /* <DEDUP_REMOVED lines=9> */
[----:B0-----:R-:W-:Y:S01]  /*8480*/  ISETP.NE.U32.AND P0, PT, R28, RZ, PT ;  /* 0x000000ff1c00720c */ /* 0x001fe20003f05070 */
[----:B------:R-:W-:-:S03]  /*8490*/  IMAD.MOV.U32 R11, RZ, RZ, -0x1 ;  /* 0xffffffffff0b7424 */ /* 0x000fc600078e00ff */
[----:B------:R-:W-:Y:S02]  /*84a0*/  ISETP.NE.AND.EX P0, PT, R29, RZ, PT, P0 ;  /* 0x000000ff1d00720c */ /* 0x000fe40003f05300 */
[----:B------:R-:W0:Y:S01]  /*84b0*/  LDC R24, c[0x0][0x600] ;  /* 0x00018000ff187b82 */ /* 0x000e220000000800 */
[-CC-:B-1----:R-:W-:Y:S02]  /*84c0*/  SHF.R.U64 R18, R10, R14.reuse, R5.reuse ;  /* 0x0000000e0a127219 */ /* 0x182fe40000001205 */
[----:B------:R-:W-:-:S05]  /*84d0*/  SHF.R.U32.HI R5, RZ, R14, R5 ;  /* 0x0000000eff057219 */ /* 0x000fca0000011605 */
        /* <DEDUP_REMOVED lines=21> */
.L_x_175:
[----:B-1----:R-:W-:Y:S01]  /*8630*/  SHF.R.U64 R6, R10, R25, R11 ;  /* 0x000000190a067219 */ /* 0x002fe2000000120b */
[----:B0-----:R-:W-:Y:S01]  /*8640*/  VIADD R11, R24, 0xffffffff ;  /* 0xffffffff180b7836 */ /* 0x001fe20000000000 */
[----:B------:R-:W-:Y:S01]  /*8650*/  SHF.L.U32 R9, R31, R26, RZ ;  /* 0x0000001a1f097219 */ /* 0x000fe200000006ff */
[----:B------:R-:W-:Y:S01]  /*8660*/  @P3 IMAD R12, R13, R20, R8 ;  /* 0x000000140d0c3224 */ /* 0x000fe200078e0208 */
[----:B------:R-:W-:Y:S01]  /*8670*/  LOP3.LUT R5, R22, R33, RZ, 0xc0, !PT ;  /* 0x0000002116057212 */ /* 0x000fe200078ec0ff */
[----:B------:R-:W-:Y:S01]  /*8680*/  IMAD.MOV R10, RZ, RZ, -R6 ;  /* 0x000000ffff0a7224 */ /* 0x000fe200078e0a06 */
[----:B------:R-:W-:Y:S01]  /*8690*/  LOP3.LUT R18, R18, R11, RZ, 0xc0, !PT ;  /* 0x0000000b12127212 */ /* 0x000fe200078ec0ff */
[----:B------:R-:W-:Y:S02]  /*86a0*/  IMAD.MOV.U32 R16, RZ, RZ, R21 ;  /* 0x000000ffff107224 */ /* 0x000fe400078e0015 */
[----:B------:R-:W-:Y:S02]  /*86b0*/  IMAD R9, R9, R6, R5 ;  /* 0x0000000609097224 */ /* 0x000fe400078e0205 */
[----:B--2---:R-:W-:-:S02]  /*86c0*/  IMAD R5, R10, R27, R23 ;  /* 0x0000001b0a057224 */ /* 0x004fc400078e0217 */
[----:B---3--:R-:W-:Y:S02]  /*86d0*/  IMAD R12, R9, R30, R12 ;  /* 0x0000001e090c7224 */ /* 0x008fe400078e020c */
[----:B------:R-:W-:Y:S02]  /*86e0*/  IMAD.MOV.U32 R6, RZ, RZ, 0x1 ;  /* 0x00000001ff067424 */ /* 0x000fe400078e00ff */
[----:B------:R-:W-:-:S03]  /*86f0*/  IMAD R9, R5, R24, R18 ;  /* 0x0000001805097224 */ /* 0x000fc600078e0212 */
[----:B------:R-:W-:Y:S02]  /*8700*/  PRMT R5, R6, 0x7610, R5 ;  /* 0x0000761006057816 */ /* 0x000fe40000000005 */
[----:B------:R-:W-:Y:S02]  /*8710*/  SEL R6, R9, R12, !P3 ;  /* 0x0000000c09067207 */ /* 0x000fe40005800000 */
[----:B------:R-:W-:-:S07]  /*8720*/  SEL R18, R12, R9, !P3 ;  /* 0x000000090c127207 */ /* 0x000fce0005800000 */
.L_x_173:
[----:B------:R-:W-:-:S08]  /*8730*/  NOP ;  /* 0x0000000000007918 */ /* 0x000fd00000000000 */
[----:B------:R-:W0:-:S00]  /*8740*/  USETMAXREG.DEALLOC.CTAPOOL 0x28 ;  /* 0x00000028000079c8 */ /* 0x000e0000080e0500 */
[----:B0-----:R-:W-:-:S13]  /*8750*/  ISETP.NE.AND P0, PT, R7, RZ, PT ;  /* 0x000000ff0700720c */ /* 0x001fda0003f05270 */
[----:B------:R-:W-:Y:S05]  /*8760*/  @P0 EXIT ;  /* 0x000000000000094d */ /* 0x000fea0003800000 */
[----:B------:R-:W-:Y:S01]  /*8770*/  LOP3.LUT P0, RZ, R5, 0xff, RZ, 0xc0, !PT ;  /* 0x000000ff05ff7812 */ /* 0x000fe2000780c0ff */
[----:B------:R-:W-:Y:S02]  /*8780*/  IMAD.MOV.U32 R5, RZ, RZ, 0x1 ;  /* 0x00000001ff057424 */ /* 0x000fe400078e00ff */
[----:B------:R-:W-:-:S10]  /*8790*/  IMAD.MOV.U32 R17, RZ, RZ, RZ ;  /* 0x000000ffff117224 */ /* 0x000fd400078e00ff */
[----:B------:R-:W-:Y:S05]  /*87a0*/  @!P0 BRA `(.L_x_176) ;  /* 0x0000000c003c8947 */ /* 0x000fea0003800000 */
[----:B------:R-:W0:Y:S01]  /*87b0*/  LDC R5, c[0x0][0x28c] ;  /* 0x0000a300ff057b82 */ /* 0x000e220000000800 */
[----:B------:R-:W1:Y:S01]  /*87c0*/  S2R R12, SR_CgaCtaId ;  /* 0x00000000000c7919 */ /* 0x000e620000008800 */
[----:B------:R-:W-:Y:S01]  /*87d0*/  ULDC UR5, c[0x0][0x658] ;  /* 0x0001960000057ab9 */ /* 0x000fe20000000800 */
[----:B------:R-:W-:Y:S01]  /*87e0*/  UMOV UR7, 0xffffffff ;  /* 0xffffffff00077882 */ /* 0x000fe20000000000 */
[----:B------:R-:W-:Y:S01]  /*87f0*/  ULDC UR6, c[0x0][0xc] ;  /* 0x0000030000067ab9 */ /* 0x000fe20000000800 */
[----:B------:R-:W-:Y:S01]  /*8800*/  USHF.L.U32 UR8, UR7, UR5, URZ ;  /* 0x0000000507087299 */ /* 0x000fe2000800063f */
[----:B------:R-:W-:Y:S01]  /*8810*/  BSSY B0, `(.L_x_176) ;  /* 0x00000c8000007945 */ /* 0x000fe20003800000 */
[----:B------:R-:W-:Y:S01]  /*8820*/  UMOV UR9, 0x1 ;  /* 0x0000000100097882 */ /* 0x000fe20000000000 */
[----:B------:R-:W-:Y:S01]  /*8830*/  ULDC UR7, c[0x0][0x10] ;  /* 0x0000040000077ab9 */ /* 0x000fe20000000800 */
[----:B------:R-:W-:Y:S01]  /*8840*/  USHF.L.U32 UR18, UR9, UR5, URZ ;  /* 0x0000000509127299 */ /* 0x000fe2000800063f */
[----:B------:R-:W-:Y:S01]  /*8850*/  IMAD.MOV.U32 R14, RZ, RZ, 0x1 ;  /* 0x00000001ff0e7424 */ /* 0x000fe200078e00ff */
[----:B------:R-:W-:Y:S01]  /*8860*/  UIMAD.WIDE.U32 UR6, UR6, UR7, URZ ;  /* 0x00000007060672a5 */ /* 0x000fe2000f8e003f */
[----:B------:R-:W-:Y:S01]  /*8870*/  LOP3.LUT R15, R4, 0x2, RZ, 0xfc, !PT ;  /* 0x00000002040f7812 */ /* 0x000fe200078efcff */
[----:B------:R-:W-:Y:S01]  /*8880*/  ULDC UR5, c[0x0][0x14] ;  /* 0x0000050000057ab9 */ /* 0x000fe20000000800 */
[----:B------:R-:W-:Y:S01]  /*8890*/  IMAD.MOV.U32 R17, RZ, RZ, RZ ;  /* 0x000000ffff117224 */ /* 0x000fe200078e00ff */
[----:B------:R-:W-:-:S02]  /*88a0*/  UIMAD.WIDE.U32 UR20, UR6, UR5, URZ ;  /* 0x00000005061472a5 */ /* 0x000fc4000f8e003f */
[----:B------:R-:W-:Y:S01]  /*88b0*/  UIMAD UR13, UR7, UR5, URZ ;  /* 0x00000005070d72a4 */ /* 0x000fe2000f8e023f */
[----:B------:R-:W-:Y:S01]  /*88c0*/  ULDC UR4, c[0x0][0x600] ;  /* 0x0001800000047ab9 */ /* 0x000fe20000000800 */
[----:B------:R-:W-:Y:S02]  /*88d0*/  ULOP3.LUT UR17, URZ, UR8, URZ, 0x33, !UPT ;  /* 0x000000083f117292 */ /* 0x000fe4000f8e333f */
[----:B------:R-:W-:Y:S01]  /*88e0*/  UIADD3 UR4, UR4, -0x1, URZ ;  /* 0xffffffff04047890 */ /* 0x000fe2000fffe03f */
[----:B0-----:R-:W-:Y:S01]  /*88f0*/  VIADD R5, R5, 0x3f ;  /* 0x0000003f05057836 */ /* 0x001fe20000000000 */
[----:B------:R-:W-:Y:S01]  /*8900*/  UIADD3 UR13, UR21, UR13, URZ ;  /* 0x0000000d150d7290 */ /* 0x000fe2000fffe03f */
[----:B------:R-:W-:-:S03]  /*8910*/  ULDC.64 UR22, c[0x0][0x198] ;  /* 0x0000660000167ab9 */ /* 0x000fc60000000a00 */
[----:B------:R-:W-:-:S04]  /*8920*/  SHF.R.S32.HI R8, RZ, 0x1f, R5 ;  /* 0x0000001fff087819 */ /* 0x000fc80000011405 */
[----:B------:R-:W-:Y:S01]  /*8930*/  LEA.HI R8, R8, R5, RZ, 0x6 ;  /* 0x0000000508087211 */ /* 0x000fe200078f30ff */
[C---:B-1----:R-:W-:Y:S02]  /*8940*/  IMAD.SHL.U32 R11, R12.reuse, 0x20, RZ ;  /* 0x000000200c0b7824 */ /* 0x042fe400078e00ff */
[----:B------:R-:W-:Y:S01]  /*8950*/  IMAD.SHL.U32 R12, R12, 0x800, RZ ;  /* 0x000008000c0c7824 */ /* 0x000fe200078e00ff */
[----:B------:R-:W-:Y:S01]  /*8960*/  SHF.R.S32.HI R10, RZ, 0x6, R8 ;  /* 0x00000006ff0a7819 */ /* 0x000fe20000011408 */
[----:B------:R-:W-:Y:S01]  /*8970*/  IMAD.MOV.U32 R5, RZ, RZ, 0x1 ;  /* 0x00000001ff057424 */ /* 0x000fe200078e00ff */
[----:B------:R-:W-:Y:S02]  /*8980*/  LOP3.LUT R11, R11, 0x20, RZ, 0xc0, !PT ;  /* 0x000000200b0b7812 */ /* 0x000fe400078ec0ff */
[----:B------:R-:W-:Y:S01]  /*8990*/  LOP3.LUT R12, R12, 0x800, RZ, 0xc0, !PT ;  /* 0x000008000c0c7812 */ /* 0x000fe200078ec0ff */
[----:B------:R-:W-:-:S07]  /*89a0*/  VIADD R13, R10, 0x1 ;  /* 0x000000010a0d7836 */ /* 0x000fce0000000000 */
.L_x_187:
[----:B------:R-:W-:-:S03]  /*89b0*/  UMOV UR5, 0xffffffff ;  /* 0xffffffff00057882 */ /* 0x000fc60000000000 */
[----:B------:R-:W-:Y:S05]  /*89c0*/  BRA.DIV UR5, `(.L_x_177) ;  /* 0x0000001205a07947 */ /* 0x000fea000b800000 */
[----:B------:R-:W-:-:S13]  /*89d0*/  ELECT P0, URZ, PT ;  /* 0x00000000003f782f */ /* 0x000fda0003800000 */
.L_x_205:
[----:B------:R-:W0:Y:S01]  /*89e0*/  LDC R7, c[0x0][0x28c] ;  /* 0x0000a300ff077b82 */ /* 0x000e220000000800 */
[----:B------:R-:W-:Y:S01]  /*89f0*/  BSSY B1, `(.L_x_178) ;  /* 0x0000038000017945 */ /* 0x000fe20003800000 */
[----:B0-----:R-:W-:-:S13]  /*8a00*/  ISETP.LT.OR P0, PT, R7, 0x1, !P0 ;  /* 0x000000010700780c */ /* 0x001fda0004701670 */
[----:B------:R-:W-:Y:S05]  /*8a10*/  @P0 BRA `(.L_x_179) ;  /* 0x0000000000d40947 */ /* 0x000fea0003800000 */
[----:B------:R-:W-:Y:S02]  /*8a20*/  IMAD R19, R6, 0x40, R11 ;  /* 0x0000004006137824 */ /* 0x000fe400078e020b */
[----:B------:R-:W-:Y:S02]  /*8a30*/  IMAD.SHL.U32 R20, R18, 0x100, RZ ;  /* 0x0000010012147824 */ /* 0x000fe400078e00ff */
[----:B------:R-:W-:Y:S02]  /*8a40*/  IMAD.MOV.U32 R23, RZ, RZ, RZ ;  /* 0x000000ffff177224 */ /* 0x000fe400078e00ff */
[----:B------:R-:W-:Y:S02]  /*8a50*/  IMAD.MOV.U32 R6, RZ, RZ, R13 ;  /* 0x000000ffff067224 */ /* 0x000fe400078e000d */
[----:B------:R-:W-:Y:S02]  /*8a60*/  IMAD.MOV.U32 R7, RZ, RZ, R5 ;  /* 0x000000ffff077224 */ /* 0x000fe400078e0005 */
[----:B------:R-:W-:-:S07]  /*8a70*/  IMAD.MOV.U32 R9, RZ, RZ, R17 ;  /* 0x000000ffff097224 */ /* 0x000fce00078e0011 */
.L_x_182:
[----:B------:R-:W0:Y:S01]  /*8a80*/  S2R R21, SR_CgaCtaId ;  /* 0x0000000000157919 */ /* 0x000e220000008800 */
[----:B------:R-:W-:Y:S02]  /*8a90*/  MOV R8, 0x400 ;  /* 0x0000040000087802 */ /* 0x000fe40000000f00 */
[----:B------:R-:W-:-:S13]  /*8aa0*/  LOP3.LUT P1, RZ, R0, 0x7f, RZ, 0xc0, !PT ;  /* 0x0000007f00ff7812 */ /* 0x000fda000782c0ff */
[----:B------:R-:W1:Y:S01]  /*8ab0*/  @!P1 LDC R18, c[0x0][0x500] ;  /* 0x00014000ff129b82 */ /* 0x000e620000000800 */
[----:B0-----:R-:W-:Y:S02]  /*8ac0*/  LEA R22, R21, R8, 0x18 ;  /* 0x0000000815167211 */ /* 0x001fe400078ec0ff */
[----:B------:R-:W-:-:S03]  /*8ad0*/  SHF.L.U32 R8, R7, 0x1f, RZ ;  /* 0x0000001f07087819 */ /* 0x000fc600000006ff */
[----:B------:R-:W-:-:S04]  /*8ae0*/  IMAD R21, R9, 0x8, R22 ;  /* 0x0000000809157824 */ /* 0x000fc800078e0216 */
[----:B------:R-:W0:Y:S02]  /*8af0*/  SYNCS.PHASECHK.TRANS64.TRYWAIT P0, [R21+URZ+0x58], R8 ;  /* 0x00005808150075a7 */ /* 0x000e24000800017f */
[----:B01----:R-:W-:Y:S05]  /*8b00*/  @!P0 BRA `(.L_x_180) ;  /* 0x0000001000708947 */ /* 0x003fea0003800000 */
.L_x_206:
[----:B0-----:R-:W-:Y:S01]  /*8b10*/  PRMT R8, R15, 0x9910, RZ ;  /* 0x000099100f087816 */ /* 0x001fe200000000ff */
[----:B------:R0:W-:Y:S03]  /*8b20*/  @!P1 SYNCS.ARRIVE.TRANS64 RZ, [R21+URZ], R18 ;  /* 0x0000001215ff99a7 */ /* 0x0001e6000800003f */
[----:B------:R-:W-:-:S13]  /*8b30*/  ISETP.NE.AND P0, PT, R8, 0x2, PT ;  /* 0x000000020800780c */ /* 0x000fda0003f05270 */
[----:B0-----:R-:W-:Y:S05]  /*8b40*/  @P0 BRA `(.L_x_181) ;  /* 0x0000000000040947 */ /* 0x001fea0003800000 */
[----:B------:R-:W-:Y:S01]  /*8b50*/  BPT.TRAP 0x1 ;  /* 0x000000040000795c */ /* 0x000fe20000300000 */
.L_x_181:
[----:B------:R-:W-:Y:S01]  /*8b60*/  R2UR UR16, R22 ;  /* 0x00000000161072ca */ /* 0x000fe200000e0000 */
[----:B------:R-:W-:Y:S01]  /*8b70*/  IMAD R22, R9, 0x4000, R22 ;  /* 0x0000400009167824 */ /* 0x000fe200078e0216 */
[----:B------:R-:W-:Y:S01]  /*8b80*/  R2UR UR9, R21 ;  /* 0x00000000150972ca */ /* 0x000fe200000e0000 */
[C---:B------:R-:W-:Y:S01]  /*8b90*/  IMAD R8, R9.reuse, 0x1000, R12 ;  /* 0x0000100009087824 */ /* 0x040fe200078e020c */
[----:B------:R-:W-:Y:S01]  /*8ba0*/  UIADD3 UR6, UP0, UR22, 0xf0, URZ ;  /* 0x000000f016067890 */ /* 0x000fe2000ff1e03f */
[----:B------:R-:W-:Y:S01]  /*8bb0*/  VIADD R6, R6, 0xffffffff ;  /* 0xffffffff06067836 */ /* 0x000fe20000000000 */
[----:B------:R-:W-:Y:S01]  /*8bc0*/  R2UR UR5, R22 ;  /* 0x00000000160572ca */ /* 0x000fe200000e0000 */
[----:B------:R-:W-:Y:S01]  /*8bd0*/  UIADD3 UR24, UP1, UR22, 0x1f0, URZ ;  /* 0x000001f016187890 */ /* 0x000fe2000ff3e03f */
[----:B------:R-:W-:Y:S01]  /*8be0*/  R2UR UR8, R8 ;  /* 0x00000000080872ca */ /* 0x000fe200000e0000 */
[----:B------:R-:W-:Y:S01]  /*8bf0*/  UIADD3.X UR7, URZ, UR23, URZ, UP0, !UPT ;  /* 0x000000173f077290 */ /* 0x000fe200087fe43f */
[----:B------:R-:W-:Y:S01]  /*8c00*/  R2UR UR11, R20 ;  /* 0x00000000140b72ca */ /* 0x000fe200000e0000 */
[----:B------:R-:W-:Y:S01]  /*8c10*/  VIADD R9, R9, 0x1 ;  /* 0x0000000109097836 */ /* 0x000fe20000000000 */
[----:B------:R-:W-:Y:S01]  /*8c20*/  R2UR UR10, R23 ;  /* 0x00000000170a72ca */ /* 0x000fe200000e0000 */
[----:B------:R-:W-:Y:S01]  /*8c30*/  UIADD3.X UR25, URZ, UR23, URZ, UP1, !UPT ;  /* 0x000000173f197290 */ /* 0x000fe20008ffe43f */
[----:B------:R-:W-:Y:S01]  /*8c40*/  R2UR UR12, R16 ;  /* 0x00000000100c72ca */ /* 0x000fe200000e0000 */
[----:B------:R-:W-:Y:S01]  /*8c50*/  UMOV UR14, 0x0 ;  /* 0x00000000000e7882 */ /* 0x000fe20000000000 */
[----:B------:R-:W-:Y:S01]  /*8c60*/  R2UR UR19, R19 ;  /* 0x00000000131372ca */ /* 0x000fe200000e0000 */
[----:B------:R-:W-:Y:S01]  /*8c70*/  UMOV UR15, 0x10000000 ;  /* 0x10000000000f7882 */ /* 0x000fe20000000000 */
[----:B------:R-:W-:Y:S01]  /*8c80*/  ISETP.GT.AND P1, PT, R6, 0x1, PT ;  /* 0x000000010600780c */ /* 0x000fe20003f24270 */
[----:B------:R-:W-:Y:S01]  /*8c90*/  UIADD3 UR5, UR5, 0x180, URZ ;  /* 0x0000018005057890 */ /* 0x000fe2000fffe03f */
[----:B------:R-:W-:Y:S01]  /*8ca0*/  ISETP.NE.AND P0, PT, R9, 0xb, PT ;  /* 0x0000000b0900780c */ /* 0x000fe20003f05270 */
[----:B------:R-:W-:Y:S01]  /*8cb0*/  UIADD3 UR16, UR16, 0x2c180, UR8 ;  /* 0x0002c18010107890 */ /* 0x000fe2000fffe008 */
[----:B------:R-:W-:Y:S01]  /*8cc0*/  VIADD R23, R23, 0x40 ;  /* 0x0000004017177836 */ /* 0x000fe20000000000 */
[----:B------:R-:W-:Y:S01]  /*8cd0*/  UMOV UR26, 0x30000 ;  /* 0x00030000001a7882 */ /* 0x000fe20000000000 */
[----:B------:R-:W-:-:S02]  /*8ce0*/  SEL R8, RZ, 0x1, P0 ;  /* 0x00000001ff087807 */ /* 0x000fc40000000000 */
[----:B------:R-:W-:Y:S01]  /*8cf0*/  UMOV UR8, UR5 ;  /* 0x0000000500087c82 */ /* 0x000fe20008000000 */
[----:B------:R-:W-:Y:S01]  /*8d00*/  SEL R9, R9, RZ, P0 ;  /* 0x000000ff09097207 */ /* 0x000fe20000000000 */
[----:B------:R0:W-:Y:S01]  /*8d10*/  UTMALDG.3D [UR8], [UR6], desc[UR14] ;  /* 0x00000e08060075b4 */ /* 0x0001e20008011000 */
[----:B------:R-:W-:Y:S01]  /*8d20*/  LOP3.LUT R7, R7, R8, RZ, 0x3c, !PT ;  /* 0x0000000807077212 */ /* 0x000fe200078e3cff */
[----:B0-----:R-:W-:Y:S01]  /*8d30*/  UMOV UR11, UR19 ;  /* 0x00000013000b7c82 */ /* 0x001fe20008000000 */
[----:B------:R-:W-:Y:S02]  /*8d40*/  UMOV UR8, UR16 ;  /* 0x0000001000087c82 */ /* 0x000fe40008000000 */
[----:B------:R0:W-:Y:S02]  /*8d50*/  UTMALDG.3D.MULTICAST [UR8], [UR24], UR26, desc[UR14] ;  /* 0x00000e08180073b4 */ /* 0x0001e4000801181a */
[----:B0-----:R-:W-:Y:S05]  /*8d60*/  @P1 BRA `(.L_x_182) ;  /* 0xfffffffc00441947 */ /* 0x001fea000383ffff */
.L_x_179:
[----:B------:R-:W-:Y:S05]  /*8d70*/  BSYNC B1 ;  /* 0x0000000000017941 */ /* 0x000fea0003800000 */
.L_x_178:
[----:B------:R-:W-:Y:S01]  /*8d80*/  LOP3.LUT P1, RZ, R14, 0xff, RZ, 0xc0, !PT ;  /* 0x000000ff0eff7812 */ /* 0x000fe2000782c0ff */
[C---:B------:R-:W-:Y:S01]  /*8d90*/  IMAD.IADD R17, R10.reuse, 0x1, R17 ;  /* 0x000000010a117824 */ /* 0x040fe200078e0211 */
[----:B------:R-:W-:Y:S01]  /*8da0*/  ULDC.64 UR6, c[0x0][0x650] ;  /* 0x0001940000067ab9 */ /* 0x000fe20000000a00 */
[C---:B------:R-:W-:Y:S01]  /*8db0*/  ISETP.GE.U32.AND P2, PT, R10.reuse, 0xb, PT ;  /* 0x0000000b0a00780c */ /* 0x040fe20003f46070 */
[----:B------:R-:W-:Y:S01]  /*8dc0*/  BSSY B1, `(.L_x_183) ;  /* 0x000006a000017945 */ /* 0x000fe20003800000 */
[----:B------:R-:W-:Y:S01]  /*8dd0*/  IMAD.MOV.U32 R18, RZ, RZ, -0x1 ;  /* 0xffffffffff127424 */ /* 0x000fe200078e00ff */
[----:B------:R-:W-:Y:S01]  /*8de0*/  ISETP.GT.U32.AND P0, PT, R17, 0xa, PT ;  /* 0x0000000a1100780c */ /* 0x000fe20003f04070 */
[----:B------:R-:W-:Y:S01]  /*8df0*/  IMAD.MOV.U32 R16, RZ, RZ, -0x1 ;  /* 0xffffffffff107424 */ /* 0x000fe200078e00ff */
[----:B------:R-:W-:Y:S02]  /*8e00*/  PRMT R14, RZ, 0x7610, R14 ;  /* 0x00007610ff0e7816 */ /* 0x000fe4000000000e */
[----:B------:R-:W-:-:S03]  /*8e10*/  ISETP.LT.U32.AND P0, PT, R10, 0xb, P0 ;  /* 0x0000000b0a00780c */ /* 0x000fc60000701070 */
[----:B------:R-:W0:Y:S01]  /*8e20*/  @P1 S2R R7, SR_CgaCtaId ;  /* 0x0000000000071919 */ /* 0x000e220000008800 */
[----:B------:R-:W-:-:S04]  /*8e30*/  @P1 MOV R6, 0x400 ;  /* 0x0000040000061802 */ /* 0x000fc80000000f00 */
[----:B0-----:R-:W-:Y:S01]  /*8e40*/  @P1 LEA R8, R7, R6, 0x18 ;  /* 0x0000000607081211 */ /* 0x001fe200078ec0ff */
[----:B------:R-:W-:Y:S01]  /*8e50*/  IMAD.WIDE.U32 R6, R17, -0x45d1745d, RZ ;  /* 0xba2e8ba311067825 */ /* 0x000fe200078e00ff */
[----:B------:R-:W-:Y:S02]  /*8e60*/  SEL R6, RZ, 0x1, !P0 ;  /* 0x00000001ff067807 */ /* 0x000fe40004000000 */
[----:B------:R0:W-:Y:S01]  /*8e70*/  @P1 SYNCS.ARRIVE.TRANS64.A1T0 RZ, [R8+URZ+0xc8], RZ ;  /* 0x0000c8ff08ff19a7 */ /* 0x0001e2000810003f */
[----:B------:R-:W-:Y:S02]  /*8e80*/  IADD3 R2, P1, R2, UR20, RZ ;  /* 0x0000001402027c10 */ /* 0x000fe4000ff3e0ff */
[----:B------:R-:W-:Y:S01]  /*8e90*/  LOP3.LUT R5, R5, R6, RZ, 0x3c, !PT ;  /* 0x0000000605057212 */ /* 0x000fe200078e3cff */
[----:B------:R-:W-:Y:S01]  /*8ea0*/  IMAD.MOV.U32 R6, RZ, RZ, -0x1 ;  /* 0xffffffffff067424 */ /* 0x000fe200078e00ff */
[----:B------:R-:W-:Y:S02]  /*8eb0*/  IADD3.X R3, R3, UR13, RZ, P1, !PT ;  /* 0x0000000d03037c10 */ /* 0x000fe40008ffe4ff */
[----:B------:R-:W-:-:S02]  /*8ec0*/  ISETP.GE.U32.AND P0, PT, R2, UR6, PT ;  /* 0x0000000602007c0c */ /* 0x000fc4000bf06070 */
[----:B0-----:R-:W-:Y:S02]  /*8ed0*/  SHF.R.U32.HI R8, RZ, 0x3, R7 ;  /* 0x00000003ff087819 */ /* 0x001fe40000011607 */
[----:B------:R-:W-:Y:S02]  /*8ee0*/  ISETP.GE.U32.AND.EX P0, PT, R3, UR7, PT, P0 ;  /* 0x0000000703007c0c */ /* 0x000fe4000bf06100 */
[----:B------:R-:W-:Y:S01]  /*8ef0*/  @P2 LOP3.LUT R5, R5, 0x1, R8, 0x78, !PT ;  /* 0x0000000105052812 */ /* 0x000fe200078e7808 */
[----:B------:R-:W-:Y:S01]  /*8f00*/  IMAD R17, R8, -0xb, R17 ;  /* 0xfffffff508117824 */ /* 0x000fe200078e0211 */
[----:B------:R-:W-:-:S09]  /*8f10*/  PRMT R7, RZ, 0x7610, R7 ;  /* 0x00007610ff077816 */ /* 0x000fd20000000007 */
[----:B------:R-:W-:Y:S05]  /*8f20*/  @P0 BRA `(.L_x_184) ;  /* 0x00000004004c0947 */ /* 0x000fea0003800000 */
[----:B------:R-:W0:Y:S01]  /*8f30*/  S2R R18, SR_CTAID.X ;  /* 0x0000000000127919 */ /* 0x000e220000002500 */
[----:B------:R-:W-:Y:S01]  /*8f40*/  ULDC.64 UR6, c[0x0][0x628] ;  /* 0x00018a0000067ab9 */ /* 0x000fe20000000a00 */
[----:B------:R-:W-:Y:S01]  /*8f50*/  ULDC UR8, c[0x0][0x630] ;  /* 0x00018c0000087ab9 */ /* 0x000fe20000000800 */
[----:B------:R-:W-:Y:S01]  /*8f60*/  ISETP.NE.U32.AND P0, PT, RZ, UR6, PT ;  /* 0x00000006ff007c0c */ /* 0x000fe2000bf05070 */
[----:B------:R-:W1:Y:S01]  /*8f70*/  S2R R19, SR_CTAID.Y ;  /* 0x0000000000137919 */ /* 0x000e620000002600 */
[----:B------:R-:W-:Y:S01]  /*8f80*/  ULDC UR9, c[0x0][0x150] ;  /* 0x0000540000097ab9 */ /* 0x000fe20000000800 */
[----:B------:R-:W-:Y:S01]  /*8f90*/  IMAD.MOV.U32 R6, RZ, RZ, R2 ;  /* 0x000000ffff067224 */ /* 0x000fe200078e0002 */
[----:B------:R-:W-:Y:S01]  /*8fa0*/  ISETP.NE.AND.EX P0, PT, RZ, UR7, PT, P0 ;  /* 0x00000007ff007c0c */ /* 0x000fe2000bf05300 */
[----:B------:R-:W-:Y:S01]  /*8fb0*/  IMAD.MOV.U32 R7, RZ, RZ, R3 ;  /* 0x000000ffff077224 */ /* 0x000fe200078e0003 */
[----:B0-----:R-:W-:-:S11]  /*8fc0*/  I2FP.F32.U32 R20, R18 ;  /* 0x0000001200147245 */ /* 0x001fd60000201000 */
[----:B------:R-:W-:Y:S05]  /*8fd0*/  @!P0 BRA `(.L_x_185) ;  /* 0x0000000000288947 */ /* 0x000fea0003800000 */
[----:B------:R-:W-:Y:S02]  /*8fe0*/  ULDC UR5, c[0x0][0x634] ;  /* 0x00018d0000057ab9 */ /* 0x000fe40000000800 */
[----:B------:R-:W-:-:S05]  /*8ff0*/  IADD3 R7, P0, R2, UR5, RZ ;  /* 0x0000000502077c10 */ /* 0x000fca000ff1e0ff */
[----:B------:R-:W-:-:S04]  /*9000*/  IMAD.X R21, RZ, RZ, R3, P0 ;  /* 0x000000ffff157224 */ /* 0x000fc800000e0603 */
[----:B------:R-:W-:-:S04]  /*9010*/  IMAD.WIDE.U32 R8, R21, UR6, RZ ;  /* 0x0000000615087c25 */ /* 0x000fc8000f8e00ff */
[----:B------:R-:W-:-:S04]  /*9020*/  IMAD.WIDE.U32 R8, P0, R7, UR7, R8 ;  /* 0x0000000707087c25 */ /* 0x000fc8000f800008 */
[----:B------:R-:W-:-:S04]  /*9030*/  IMAD.WIDE.U32 R6, R7, UR6, RZ ;  /* 0x0000000607067c25 */ /* 0x000fc8000f8e00ff */
[----:B------:R-:W-:Y:S01]  /*9040*/  IMAD.MOV.U32 R6, RZ, RZ, R9 ;  /* 0x000000ffff067224 */ /* 0x000fe200078e0009 */
[----:B------:R-:W-:Y:S01]  /*9050*/  IADD3 RZ, P1, R7, R8, RZ ;  /* 0x0000000807ff7210 */ /* 0x000fe20007f3e0ff */
[----:B------:R-:W-:-:S04]  /*9060*/  IMAD.X R7, RZ, RZ, RZ, P0 ;  /* 0x000000ffff077224 */ /* 0x000fc800000e06ff */
[----:B------:R-:W-:-:S08]  /*9070*/  IMAD.WIDE.U32.X R6, R21, UR7, R6, P1 ;  /* 0x0000000715067c25 */ /* 0x000fd000088e0406 */
.L_x_185:
[--C-:B------:R-:W-:Y:S01]  /*9080*/  SHF.R.U64 R16, R6, UR8, R7.reuse ;  /* 0x0000000806107c19 */ /* 0x100fe20008001207 */
[----:B------:R-:W-:Y:S01]  /*9090*/  FMUL R20, R20, UR9 ;  /* 0x0000000914147c20 */ /* 0x000fe20008400000 */
[----:B------:R-:W0:Y:S01]  /*90a0*/  LDC R21, c[0x0][0x144] ;  /* 0x00005100ff157b82 */ /* 0x000e220000000800 */
[----:B-1----:R-:W-:Y:S01]  /*90b0*/  I2FP.F32.U32 R8, R19 ;  /* 0x0000001300087245 */ /* 0x002fe20000201000 */
[----:B------:R-:W-:Y:S01]  /*90c0*/  ULDC UR5, c[0x0][0x154] ;  /* 0x0000550000057ab9 */ /* 0x000fe20000000800 */
[----:B------:R-:W-:Y:S01]  /*90d0*/  SHF.R.U32.HI R6, RZ, UR8, R7 ;  /* 0x00000008ff067c19 */ /* 0x000fe20008011607 */
[----:B------:R-:W-:Y:S01]  /*90e0*/  ULDC.64 UR6, c[0x0][0x620] ;  /* 0x0001880000067ab9 */ /* 0x000fe20000000a00 */
[----:B------:R-:W-:Y:S01]  /*90f0*/  IADD3 R7, P0, RZ, -R16, RZ ;  /* 0x80000010ff077210 */ /* 0x000fe20007f1e0ff */
[----:B------:R-:W1:Y:S01]  /*9100*/  F2I.U32.TRUNC.NTZ R20, R20 ;  /* 0x0000001400147305 */ /* 0x000e62000020f000 */
[----:B------:R-:W-:Y:S01]  /*9110*/  FMUL R8, R8, UR5 ;  /* 0x0000000508087c20 */ /* 0x000fe20008400000 */
[----:B------:R-:W2:Y:S01]  /*9120*/  LDC R22, c[0x0][0x148] ;  /* 0x00005200ff167b82 */ /* 0x000ea20000000800 */
[----:B------:R-:W-:Y:S01]  /*9130*/  ULDC UR5, c[0x0][0x618] ;  /* 0x0001860000057ab9 */ /* 0x000fe20000000800 */
[----:B------:R-:W-:-:S04]  /*9140*/  IMAD.X R6, RZ, RZ, ~R6, P0 ;  /* 0x000000ffff067224 */ /* 0x000fc800000e0e06 */
[----:B------:R-:W-:Y:S01]  /*9150*/  IMAD R6, R6, UR6, RZ ;  /* 0x0000000606067c24 */ /* 0x000fe2000f8e02ff */
[----:B------:R-:W3:Y:S03]  /*9160*/  F2I.U32.TRUNC.NTZ R8, R8 ;  /* 0x0000000800087305 */ /* 0x000ee6000020f000 */
[C---:B------:R-:W-:Y:S02]  /*9170*/  IMAD R9, R7.reuse, UR7, R6 ;  /* 0x0000000707097c24 */ /* 0x040fe4000f8e0206 */
[----:B------:R-:W-:Y:S01]  /*9180*/  IMAD.WIDE.U32 R6, R7, UR6, R2 ;  /* 0x0000000607067c25 */ /* 0x000fe2000f8e0002 */
[----:B------:R-:W-:Y:S02]  /*9190*/  ULDC.64 UR6, c[0x0][0x640] ;  /* 0x0001900000067ab9 */ /* 0x000fe40000000a00 */
[----:B------:R-:W-:Y:S01]  /*91a0*/  ISETP.NE.U32.AND P0, PT, RZ, UR6, PT ;  /* 0x00000006ff007c0c */ /* 0x000fe2000bf05070 */
[----:B-1----:R-:W-:-:S02]  /*91b0*/  IMAD.MOV R20, RZ, RZ, -R20 ;  /* 0x000000ffff147224 */ /* 0x002fc400078e0a14 */
[----:B------:R-:W-:Y:S01]  /*91c0*/  IMAD.IADD R7, R7, 0x1, R9 ;  /* 0x0000000107077824 */ /* 0x000fe200078e0209 */
[----:B------:R-:W-:Y:S01]  /*91d0*/  ISETP.NE.AND.EX P0, PT, RZ, UR7, PT, P0 ;  /* 0x00000007ff007c0c */ /* 0x000fe2000bf05300 */
[----:B0-----:R-:W-:-:S03]  /*91e0*/  IMAD R18, R21, R20, R18 ;  /* 0x0000001415127224 */ /* 0x001fc600078e0212 */
[--C-:B------:R-:W-:Y:S01]  /*91f0*/  SHF.R.U64 R20, R6, UR5, R7.reuse ;  /* 0x0000000506147c19 */ /* 0x100fe20008001207 */
[----:B---3--:R-:W-:Y:S01]  /*9200*/  IMAD.MOV R6, RZ, RZ, -R8 ;  /* 0x000000ffff067224 */ /* 0x008fe200078e0a08 */
[----:B------:R-:W-:Y:S01]  /*9210*/  SHF.R.U32.HI R7, RZ, UR5, R7 ;  /* 0x00000005ff077c19 */ /* 0x000fe20008011607 */
[----:B------:R-:W-:Y:S02]  /*9220*/  ULDC UR5, c[0x0][0x608] ;  /* 0x0001820000057ab9 */ /* 0x000fe40000000800 */
[----:B--2---:R-:W-:Y:S01]  /*9230*/  @P3 IMAD R18, R22, R6, R19 ;  /* 0x0000000616123224 */ /* 0x004fe200078e0213 */
[--C-:B------:R-:W-:Y:S02]  /*9240*/  SHF.R.U64 R22, R20, UR5, R7.reuse ;  /* 0x0000000514167c19 */ /* 0x100fe40008001207 */
[----:B------:R-:W-:Y:S01]  /*9250*/  SHF.R.U32.HI R7, RZ, UR5, R7 ;  /* 0x00000005ff077c19 */ /* 0x000fe20008011607 */
[----:B------:R-:W-:-:S03]  /*9260*/  ULDC UR5, c[0x0][0x658] ;  /* 0x0001960000057ab9 */ /* 0x000fc60000000800 */
[--C-:B------:R-:W-:Y:S02]  /*9270*/  SHF.R.U64 R19, R22, UR5, R7.reuse ;  /* 0x0000000516137c19 */ /* 0x100fe40008001207 */
[----:B------:R-:W-:-:S03]  /*9280*/  SHF.R.U32.HI R21, RZ, UR5, R7 ;  /* 0x00000005ff157c19 */ /* 0x000fc60008011607 */
[----:B------:R-:W-:Y:S02]  /*9290*/  IMAD.MOV.U32 R8, RZ, RZ, R19 ;  /* 0x000000ffff087224 */ /* 0x000fe400078e0013 */
[----:B------:R-:W-:Y:S01]  /*92a0*/  IMAD.MOV.U32 R7, RZ, RZ, R21 ;  /* 0x000000ffff077224 */ /* 0x000fe200078e0015 */
[----:B------:R-:W-:Y:S06]  /*92b0*/  @!P0 BRA `(.L_x_186) ;  /* 0x00000000002c8947 */ /* 0x000fec0003800000 */
        /* <DEDUP_REMOVED lines=9> */
[----:B------:R-:W-:-:S04]  /*9350*/  IMAD.WIDE.U32.X R6, R21, UR7, R6, P1 ;  /* 0x0000000715067c25 */ /* 0x000fc800088e0406 */
[----:B------:R-:W-:-:S07]  /*9360*/  IMAD.MOV.U32 R8, RZ, RZ, R6 ;  /* 0x000000ffff087224 */ /* 0x000fce00078e0006 */
.L_x_186:
[----:B------:R-:W-:Y:S01]  /*9370*/  ULDC UR5, c[0x0][0x648] ;  /* 0x0001920000057ab9 */ /* 0x000fe20000000800 */
[----:B------:R-:W-:Y:S01]  /*9380*/  LOP3.LUT R6, R22, UR17, RZ, 0xc0, !PT ;  /* 0x0000001116067c12 */ /* 0x000fe2000f8ec0ff */
[----:B------:R-:W-:Y:S01]  /*9390*/  ULDC UR6, c[0x0][0x610] ;  /* 0x0001840000067ab9 */ /* 0x000fe20000000800 */
[----:B------:R-:W-:Y:S01]  /*93a0*/  SHF.R.U64 R7, R8, UR5, R7 ;  /* 0x0000000508077c19 */ /* 0x000fe20008001207 */
[----:B------:R-:W-:Y:S01]  /*93b0*/  ULDC UR5, c[0x0][0x638] ;  /* 0x00018e0000057ab9 */ /* 0x000fe20000000800 */
[----:B------:R-:W-:-:S03]  /*93c0*/  LOP3.LUT R20, R20, UR4, RZ, 0xc0, !PT ;  /* 0x0000000414147c12 */ /* 0x000fc6000f8ec0ff */
[----:B------:R-:W-:Y:S02]  /*93d0*/  IMAD.MOV R8, RZ, RZ, -R7 ;  /* 0x000000ffff087224 */ /* 0x000fe400078e0a07 */
[----:B------:R-:W-:Y:S02]  /*93e0*/  IMAD R7, R7, UR18, R6 ;  /* 0x0000001207077c24 */ /* 0x000fe4000f8e0206 */
[----:B------:R-:W-:Y:S01]  /*93f0*/  IMAD R19, R8, UR5, R19 ;  /* 0x0000000508137c24 */ /* 0x000fe2000f8e0213 */
[----:B------:R-:W-:Y:S01]  /*9400*/  ULDC UR5, c[0x0][0x600] ;  /* 0x0001800000057ab9 */ /* 0x000fe20000000800 */
[----:B------:R-:W-:Y:S02]  /*9410*/  IMAD R18, R7, UR6, R18 ;  /* 0x0000000607127c24 */ /* 0x000fe4000f8e0212 */
[----:B------:R-:W-:Y:S02]  /*9420*/  IMAD R19, R19, UR5, R20 ;  /* 0x0000000513137c24 */ /* 0x000fe4000f8e0214 */
[----:B------:R-:W-:-:S03]  /*9430*/  IMAD.MOV.U32 R7, RZ, RZ, 0x1 ;  /* 0x00000001ff077424 */ /* 0x000fc600078e00ff */
[----:B------:R-:W-:Y:S02]  /*9440*/  SEL R6, R19, R18, !P3 ;  /* 0x0000001213067207 */ /* 0x000fe40005800000 */
[----:B------:R-:W-:-:S07]  /*9450*/  SEL R18, R18, R19, !P3 ;  /* 0x0000001312127207 */ /* 0x000fce0005800000 */
.L_x_184:
[----:B------:R-:W-:Y:S05]  /*9460*/  BSYNC B1 ;  /* 0x0000000000017941 */ /* 0x000fea0003800000 */
.L_x_183:
[----:B------:R-:W-:-:S13]  /*9470*/  LOP3.LUT P0, RZ, R7, 0xff, RZ, 0xc0, !PT ;  /* 0x000000ff07ff7812 */ /* 0x000fda000780c0ff */
[----:B------:R-:W-:Y:S05]  /*9480*/  @P0 BRA `(.L_x_187) ;  /* 0xfffffff400480947 */ /* 0x000fea000383ffff */
[----:B------:R-:W-:Y:S05]  /*9490*/  BSYNC B0 ;  /* 0x0000000000007941 */ /* 0x000fea0003800000 */
.L_x_176:
[----:B------:R-:W-:-:S03]  /*94a0*/  UMOV UR5, 0xffffffff ;  /* 0xffffffff00057882 */ /* 0x000fc60000000000 */
[----:B------:R-:W-:Y:S05]  /*94b0*/  BRA.DIV UR5, `(.L_x_188) ;  /* 0x0000000a05187947 */ /* 0x000fea000b800000 */
[----:B------:R-:W-:-:S13]  /*94c0*/  ELECT P0, URZ, PT ;  /* 0x00000000003f782f */ /* 0x000fda0003800000 */
.L_x_209:
[----:B------:R-:W-:Y:S04]  /*94d0*/  BSSY B0, `(.L_x_189) ;  /* 0x000006a000007945 */ /* 0x000fe80003800000 */
[----:B------:R-:W-:Y:S05]  /*94e0*/  @!P0 BRA `(.L_x_190) ;  /* 0x0000000400a08947 */ /* 0x000fea0003800000 */
[----:B------:R-:W-:-:S04]  /*94f0*/  LOP3.LUT R4, R4, 0x2, RZ, 0xfc, !PT ;  /* 0x0000000204047812 */ /* 0x000fc800078efcff */
[----:B------:R-:W-:-:S13]  /*9500*/  ISETP.NE.AND P0, PT, R4, 0x3, PT ;  /* 0x000000030400780c */ /* 0x000fda0003f05270 */
[----:B------:R-:W-:Y:S05]  /*9510*/  @!P0 BRA `(.L_x_191) ;  /* 0x0000000000048947 */ /* 0x000fea0003800000 */
[----:B------:R-:W-:Y:S01]  /*9520*/  BPT.TRAP 0x1 ;  /* 0x000000040000795c */ /* 0x000fe20000300000 */
.L_x_191:
[----:B------:R-:W0:Y:S01]  /*9530*/  S2R R3, SR_CgaCtaId ;  /* 0x0000000000037919 */ /* 0x000e220000008800 */
[----:B------:R-:W-:-:S04]  /*9540*/  MOV R0, 0x400 ;  /* 0x0000040000007802 */ /* 0x000fc80000000f00 */
[----:B0-----:R-:W-:Y:S02]  /*9550*/  LEA R0, R3, R0, 0x18 ;  /* 0x0000000003007211 */ /* 0x001fe400078ec0ff */
[----:B------:R-:W-:-:S03]  /*9560*/  SHF.L.U32 R3, R5, 0x1f, RZ ;  /* 0x0000001f05037819 */ /* 0x000fc600000006ff */
[----:B------:R-:W-:-:S04]  /*9570*/  VIADD R0, R0, 0x58 ;  /* 0x0000005800007836 */ /* 0x000fc80000000000 */
[C---:B------:R-:W-:Y:S02]  /*9580*/  IMAD R6, R17.reuse, 0x8, R0 ;  /* 0x0000000811067824 */ /* 0x040fe400078e0200 */
[----:B------:R-:W-:Y:S02]  /*9590*/  VIADD R17, R17, 0x1 ;  /* 0x0000000111117836 */ /* 0x000fe40000000000 */
[----:B------:R-:W0:Y:S03]  /*95a0*/  SYNCS.PHASECHK.TRANS64.TRYWAIT P0, [R6+URZ], R3 ;  /* 0x00000003060075a7 */ /* 0x000e26000800017f */
[----:B------:R-:W-:-:S04]  /*95b0*/  ISETP.NE.AND P1, PT, R17, 0xb, PT ;  /* 0x0000000b1100780c */ /* 0x000fc80003f25270 */
[----:B------:R-:W-:Y:S02]  /*95c0*/  SEL R2, RZ, 0x1, P1 ;  /* 0x00000001ff027807 */ /* 0x000fe40000800000 */
[----:B------:R-:W-:Y:S02]  /*95d0*/  SEL R17, R17, RZ, P1 ;  /* 0x000000ff11117207 */ /* 0x000fe40000800000 */
[----:B------:R-:W-:-:S03]  /*95e0*/  LOP3.LUT R8, R5, R2, RZ, 0x3c, !PT ;  /* 0x0000000205087212 */ /* 0x000fc600078e3cff */
[----:B------:R-:W-:Y:S01]  /*95f0*/  IMAD R7, R17, 0x8, R0 ;  /* 0x0000000811077824 */ /* 0x000fe200078e0200 */
[----:B------:R-:W-:Y:S01]  /*9600*/  SHF.L.U32 R4, R8, 0x1f, RZ ;  /* 0x0000001f08047819 */ /* 0x000fe200000006ff */
[----:B0-----:R-:W-:Y:S06]  /*9610*/  @!P0 BRA `(.L_x_192) ;  /* 0x0000000400e08947 */ /* 0x001fec0003800000 */
.L_x_210:
[----:B------:R-:W1:Y:S01]  /*9620*/  SYNCS.PHASECHK.TRANS64.TRYWAIT P0, [R7+URZ], R4 ;  /* 0x00000004070075a7 */ /* 0x000e62000800017f */
[----:B------:R-:W-:-:S05]  /*9630*/  VIADD R2, R17, 0x1 ;  /* 0x0000000111027836 */ /* 0x000fca0000000000 */
[----:B------:R-:W-:-:S04]  /*9640*/  ISETP.NE.AND P1, PT, R2, 0xb, PT ;  /* 0x0000000b0200780c */ /* 0x000fc80003f25270 */
[----:B0-----:R-:W-:Y:S02]  /*9650*/  SEL R3, RZ, 0x1, P1 ;  /* 0x00000001ff037807 */ /* 0x001fe40000800000 */
[----:B------:R-:W-:Y:S02]  /*9660*/  SEL R9, R2, RZ, P1 ;  /* 0x000000ff02097207 */ /* 0x000fe40000800000 */
[----:B------:R-:W-:-:S03]  /*9670*/  LOP3.LUT R8, R8, R3, RZ, 0x3c, !PT ;  /* 0x0000000308087212 */ /* 0x000fc600078e3cff */
[----:B------:R-:W-:Y:S01]  /*9680*/  IMAD R6, R9, 0x8, R0 ;  /* 0x0000000809067824 */ /* 0x000fe200078e0200 */
[----:B------:R-:W-:Y:S01]  /*9690*/  SHF.L.U32 R5, R8, 0x1f, RZ ;  /* 0x0000001f08057819 */ /* 0x000fe200000006ff */
[----:B-1----:R-:W-:Y:S06]  /*96a0*/  @!P0 BRA `(.L_x_193) ;  /* 0x0000000400d08947 */ /* 0x002fec0003800000 */
.L_x_211:
[----:B------:R-:W1:Y:S01]  /*96b0*/  SYNCS.PHASECHK.TRANS64.TRYWAIT P0, [R6+URZ], R5 ;  /* 0x00000005060075a7 */ /* 0x000e62000800017f */
[----:B------:R-:W-:-:S05]  /*96c0*/  VIADD R2, R9, 0x1 ;  /* 0x0000000109027836 */ /* 0x000fca0000000000 */
[----:B------:R-:W-:-:S04]  /*96d0*/  ISETP.NE.AND P1, PT, R2, 0xb, PT ;  /* 0x0000000b0200780c */ /* 0x000fc80003f25270 */
[----:B------:R-:W-:Y:S02]  /*96e0*/  SEL R3, RZ, 0x1, P1 ;  /* 0x00000001ff037807 */ /* 0x000fe40000800000 */
[----:B0-----:R-:W-:Y:S02]  /*96f0*/  SEL R7, R2, RZ, P1 ;  /* 0x000000ff02077207 */ /* 0x001fe40000800000 */
[----:B------:R-:W-:-:S03]  /*9700*/  LOP3.LUT R8, R8, R3, RZ, 0x3c, !PT ;  /* 0x0000000308087212 */ /* 0x000fc600078e3cff */
[----:B------:R-:W-:Y:S01]  /*9710*/  IMAD R9, R7, 0x8, R0 ;  /* 0x0000000807097824 */ /* 0x000fe200078e0200 */
[----:B------:R-:W-:Y:S01]  /*9720*/  SHF.L.U32 R4, R8, 0x1f, RZ ;  /* 0x0000001f08047819 */ /* 0x000fe200000006ff */
[----:B-1----:R-:W-:Y:S06]  /*9730*/  @!P0 BRA `(.L_x_194) ;  /* 0x0000000400c08947 */ /* 0x002fec0003800000 */
.L_x_212:
[----:B------:R-:W1:Y:S01]  /*9740*/  SYNCS.PHASECHK.TRANS64.TRYWAIT P0, [R9+URZ], R4 ;  /* 0x00000004090075a7 */ /* 0x000e62000800017f */
[----:B------:R-:W-:-:S05]  /*9750*/  VIADD R2, R7, 0x1 ;  /* 0x0000000107027836 */ /* 0x000fca0000000000 */
[----:B------:R-:W-:-:S04]  /*9760*/  ISETP.NE.AND P1, PT, R2, 0xb, PT ;  /* 0x0000000b0200780c */ /* 0x000fc80003f25270 */
[----:B------:R-:W-:Y:S02]  /*9770*/  SEL R3, RZ, 0x1, P1 ;  /* 0x00000001ff037807 */ /* 0x000fe40000800000 */
[----:B------:R-:W-:Y:S02]  /*9780*/  SEL R7, R2, RZ, P1 ;  /* 0x000000ff02077207 */ /* 0x000fe40000800000 */
[----:B------:R-:W-:-:S03]  /*9790*/  LOP3.LUT R8, R8, R3, RZ, 0x3c, !PT ;  /* 0x0000000308087212 */ /* 0x000fc600078e3cff */
[----:B0-----:R-:W-:Y:S01]  /*97a0*/  IMAD R6, R7, 0x8, R0 ;  /* 0x0000000807067824 */ /* 0x001fe200078e0200 */
[----:B------:R-:W-:Y:S01]  /*97b0*/  SHF.L.U32 R5, R8, 0x1f, RZ ;  /* 0x0000001f08057819 */ /* 0x000fe200000006ff */
[----:B-1----:R-:W-:Y:S06]  /*97c0*/  @!P0 BRA `(.L_x_195) ;  /* 0x0000000400b08947 */ /* 0x002fec0003800000 */
.L_x_213:
        /* <DEDUP_REMOVED lines=9> */
.L_x_214:
        /* <DEDUP_REMOVED lines=9> */
.L_x_215:
        /* <DEDUP_REMOVED lines=9> */
.L_x_216:
[----:B------:R-:W1:Y:S01]  /*9980*/  SYNCS.PHASECHK.TRANS64.TRYWAIT P0, [R9+URZ], R4 ;  /* 0x00000004090075a7 */ /* 0x000e62000800017f */
[----:B------:R-:W-:-:S05]  /*9990*/  VIADD R2, R7, 0x1 ;  /* 0x0000000107027836 */ /* 0x000fca0000000000 */
[----:B------:R-:W-:-:S04]  /*99a0*/  ISETP.NE.AND P1, PT, R2, 0xb, PT ;  /* 0x0000000b0200780c */ /* 0x000fc80003f25270 */
[----:B------:R-:W-:Y:S02]  /*99b0*/  SEL R3, RZ, 0x1, P1 ;  /* 0x00000001ff037807 */ /* 0x000fe40000800000 */
[----:B------:R-:W-:Y:S02]  /*99c0*/  SEL R7, R2, RZ, P1 ;  /* 0x000000ff02077207 */ /* 0x000fe40000800000 */
[----:B------:R-:W-:-:S03]  /*99d0*/  LOP3.LUT R8, R8, R3, RZ, 0x3c, !PT ;  /* 0x0000000308087212 */ /* 0x000fc600078e3cff */
[----:B------:R-:W-:Y:S01]  /*99e0*/  IMAD R10, R7, 0x8, R0 ;  /* 0x00000008070a7824 */ /* 0x000fe200078e0200 */
[----:B0-----:R-:W-:Y:S01]  /*99f0*/  SHF.L.U32 R5, R8, 0x1f, RZ ;  /* 0x0000001f08057819 */ /* 0x001fe200000006ff */
[----:B-1----:R-:W-:Y:S06]  /*9a00*/  @!P0 BRA `(.L_x_199) ;  /* 0x0000000400708947 */ /* 0x002fec0003800000 */
.L_x_217:
[----:B------:R-:W1:Y:S01]  /*9a10*/  SYNCS.PHASECHK.TRANS64.TRYWAIT P0, [R10+URZ], R5 ;  /* 0x000000050a0075a7 */ /* 0x000e62000800017f */
[----:B------:R-:W-:-:S05]  /*9a20*/  VIADD R2, R7, 0x1 ;  /* 0x0000000107027836 */ /* 0x000fca0000000000 */
[----:B------:R-:W-:-:S04]  /*9a30*/  ISETP.NE.AND P1, PT, R2, 0xb, PT ;  /* 0x0000000b0200780c */ /* 0x000fc80003f25270 */
[----:B------:R-:W-:Y:S02]  /*9a40*/  SEL R3, RZ, 0x1, P1 ;  /* 0x00000001ff037807 */ /* 0x000fe40000800000 */
[----:B------:R-:W-:Y:S02]  /*9a50*/  SEL R7, R2, RZ, P1 ;  /* 0x000000ff02077207 */ /* 0x000fe40000800000 */
[----:B0-----:R-:W-:-:S03]  /*9a60*/  LOP3.LUT R9, R8, R3, RZ, 0x3c, !PT ;  /* 0x0000000308097212 */ /* 0x001fc600078e3cff */
[----:B------:R-:W-:Y:S01]  /*9a70*/  IMAD R11, R7, 0x8, R0 ;  /* 0x00000008070b7824 */ /* 0x000fe200078e0200 */
[----:B------:R-:W-:Y:S01]  /*9a80*/  SHF.L.U32 R6, R9, 0x1f, RZ ;  /* 0x0000001f09067819 */ /* 0x000fe200000006ff */
[----:B-1----:R-:W-:Y:S06]  /*9a90*/  @!P0 BRA `(.L_x_200) ;  /* 0x0000000400608947 */ /* 0x002fec0003800000 */
.L_x_218:
[----:B------:R-:W1:Y:S01]  /*9aa0*/  SYNCS.PHASECHK.TRANS64.TRYWAIT P0, [R11+URZ], R6 ;  /* 0x000000060b0075a7 */ /* 0x000e62000800017f */
[----:B------:R-:W-:-:S05]  /*9ab0*/  VIADD R2, R7, 0x1 ;  /* 0x0000000107027836 */ /* 0x000fca0000000000 */
[----:B------:R-:W-:-:S04]  /*9ac0*/  ISETP.NE.AND P1, PT, R2, 0xb, PT ;  /* 0x0000000b0200780c */ /* 0x000fc80003f25270 */
[----:B------:R-:W-:Y:S02]  /*9ad0*/  SEL R4, RZ, 0x1, P1 ;  /* 0x00000001ff047807 */ /* 0x000fe40000800000 */
[----:B------:R-:W-:Y:S02]  /*9ae0*/  SEL R3, R2, RZ, P1 ;  /* 0x000000ff02037207 */ /* 0x000fe40000800000 */
[----:B------:R-:W-:Y:S01]  /*9af0*/  LOP3.LUT R4, R9, R4, RZ, 0x3c, !PT ;  /* 0x0000000409047212 */ /* 0x000fe200078e3cff */
[----:B-1----:R-:W-:Y:S06]  /*9b00*/  @!P0 BRA `(.L_x_201) ;  /* 0x0000000400588947 */ /* 0x002fec0003800000 */
.L_x_219:
[----:B------:R-:W-:Y:S01]  /*9b10*/  IMAD R3, R3, 0x8, R0 ;  /* 0x0000000803037824 */ /* 0x000fe200078e0200 */
[----:B------:R-:W-:-:S07]  /*9b20*/  SHF.L.U32 R0, R4, 0x1f, RZ ;  /* 0x0000001f04007819 */ /* 0x000fce00000006ff */
.L_x_202:
[----:B--2---:R2:W3:Y:S02]  /*9b30*/  SYNCS.PHASECHK.TRANS64.TRYWAIT P0, [R3+URZ], R0 ;  /* 0x00000000030075a7 */ /* 0x0044e4000800017f */
[----:B---3--:R-:W-:Y:S05]  /*9b40*/  @!P0 NANOSLEEP.SYNCS 0x989680 ;  /* 0x009896800000895d */ /* 0x008fea0003900000 */
[----:B------:R-:W3:Y:S02]  /*9b50*/  @!P0 SYNCS.PHASECHK.TRANS64 P0, [R3+URZ], R0 ;  /* 0x00000000030085a7 */ /* 0x000ee4000800007f */
[----:B---3--:R-:W-:Y:S05]  /*9b60*/  @!P0 BRA `(.L_x_202) ;  /* 0xfffffffc00f08947 */ /* 0x008fea000383ffff */
.L_x_190:
[----:B------:R-:W-:Y:S05]  /*9b70*/  BSYNC B0 ;  /* 0x0000000000007941 */ /* 0x000fea0003800000 */
.L_x_189:
[----:B------:R-:W-:Y:S05]  /*9b80*/  EXIT ;  /* 0x000000000000794d */ /* 0x000fea0003800000 */
.L_x_22:
[----:B-1----:R-:W-:-:S04]  /*9b90*/  IMAD.U32 R13, RZ, RZ, UR6 ;  /* 0x00000006ff0d7e24 */ /* 0x002fc8000f8e00ff */
[----:B------:R1:W4:Y:S03]  /*9ba0*/  SYNCS.PHASECHK.TRANS64.TRYWAIT P0, [R13+URZ], R12 ;  /* 0x0000000c0d0075a7 */ /* 0x000326000800017f */
[----:B----4-:R-:W-:Y:S05]  /*9bb0*/  @!P0 NANOSLEEP.SYNCS 0x989680 ;  /* 0x009896800000895d */ /* 0x010fea0003900000 */
[----:B------:R-:W4:Y:S02]  /*9bc0*/  @!P0 SYNCS.PHASECHK.TRANS64 P0, [R13+URZ], R12 ;  /* 0x0000000c0d0085a7 */ /* 0x000f24000800007f */
[----:B----4-:R-:W-:Y:S05]  /*9bd0*/  @!P0 BRA `(.L_x_22) ;  /* 0xfffffffc00ec8947 */ /* 0x010fea000383ffff */
[----:B------:R-:W-:Y:S05]  /*9be0*/  BRA `(.L_x_21) ;  /* 0xffffff7c00487947 */ /* 0x000fea000383ffff */
.L_x_28:
[----:B-1----:R-:W-:-:S04]  /*9bf0*/  IMAD.U32 R15, RZ, RZ, UR12 ;  /* 0x0000000cff0f7e24 */ /* 0x002fc8000f8e00ff */
[----:B------:R1:W4:Y:S03]  /*9c00*/  SYNCS.PHASECHK.TRANS64.TRYWAIT P0, [R15+URZ], R14 ;  /* 0x0000000e0f0075a7 */ /* 0x000326000800017f */
[----:B----4-:R-:W-:Y:S05]  /*9c10*/  @!P0 NANOSLEEP.SYNCS 0x989680 ;  /* 0x009896800000895d */ /* 0x010fea0003900000 */
[----:B------:R-:W4:Y:S02]  /*9c20*/  @!P0 SYNCS.PHASECHK.TRANS64 P0, [R15+URZ], R14 ;  /* 0x0000000e0f0085a7 */ /* 0x000f24000800007f */
[----:B----4-:R-:W-:Y:S05]  /*9c30*/  @!P0 BRA `(.L_x_28) ;  /* 0xfffffffc00ec8947 */ /* 0x010fea000383ffff */
[----:B------:R-:W-:Y:S05]  /*9c40*/  BRA `(.L_x_27) ;  /* 0xffffff8400b47947 */ /* 0x000fea000383ffff */
.L_x_177:
[----:B------:R-:W-:Y:S01]  /*9c50*/  BSSY B1, `(.L_x_203) ;  /* 0x0000006000017945 */ /* 0x000fe20003800000 */
[----:B------:R-:W-:-:S07]  /*9c60*/  IMAD.MOV.U32 R7, RZ, RZ, -0x1 ;  /* 0xffffffffff077424 */ /* 0x000fce00078e00ff */
[----:B------:R-:W-:Y:S05]  /*9c70*/  WARPSYNC.COLLECTIVE R7, `(.L_x_204) ;  /* 0x00000000070c7348 */ /* 0x000fea0003c00000 */
[----:B------:R-:W-:Y:S02]  /*9c80*/  ELECT P0, UR62, PT ;  /* 0x00000000003e782f */ /* 0x000fe40003800000 */
[----:B------:R-:W-:Y:S01]  /*9c90*/  MOV R7, UR62 ;  /* 0x0000003e00077c02 */ /* 0x000fe20008000f00 */
[----:B------:R-:W-:Y:S10]  /*9ca0*/  ENDCOLLECTIVE ;  /* 0x000000000000791b */ /* 0x000ff40003800000 */
.L_x_204:
[----:B------:R-:W-:Y:S05]  /*9cb0*/  BSYNC B1 ;  /* 0x0000000000017941 */ /* 0x000fea0003800000 */
.L_x_203:
[----:B------:R-:W-:Y:S05]  /*9cc0*/  BRA `(.L_x_205) ;  /* 0xffffffec00447947 */ /* 0x000fea000383ffff */
.L_x_180:
[----:B0-----:R0:W1:Y:S02]  /*9cd0*/  SYNCS.PHASECHK.TRANS64.TRYWAIT P0, [R21+URZ+0x58], R8 ;  /* 0x00005808150075a7 */ /* 0x001064000800017f */
[----:B-1----:R-:W-:Y:S05]  /*9ce0*/  @!P0 NANOSLEEP.SYNCS 0x989680 ;  /* 0x009896800000895d */ /* 0x002fea0003900000 */
[----:B------:R-:W1:Y:S02]  /*9cf0*/  @!P0 SYNCS.PHASECHK.TRANS64 P0, [R21+URZ+0x58], R8 ;  /* 0x00005808150085a7 */ /* 0x000e64000800007f */
[----:B-1----:R-:W-:Y:S05]  /*9d00*/  @!P0 BRA `(.L_x_180) ;  /* 0xfffffffc00f08947 */ /* 0x002fea000383ffff */
[----:B------:R-:W-:Y:S05]  /*9d10*/  BRA `(.L_x_206) ;  /* 0xffffffec007c7947 */ /* 0x000fea000383ffff */
.L_x_188:
[----:B------:R-:W-:Y:S01]  /*9d20*/  BSSY B0, `(.L_x_207) ;  /* 0x0000006000007945 */ /* 0x000fe20003800000 */
[----:B------:R-:W-:-:S07]  /*9d30*/  IMAD.MOV.U32 R7, RZ, RZ, -0x1 ;  /* 0xffffffffff077424 */ /* 0x000fce00078e00ff */
[----:B------:R-:W-:Y:S05]  /*9d40*/  WARPSYNC.COLLECTIVE R7, `(.L_x_208) ;  /* 0x00000000070c7348 */ /* 0x000fea0003c00000 */
[----:B------:R-:W-:Y:S02]  /*9d50*/  ELECT P0, UR62, PT ;  /* 0x00000000003e782f */ /* 0x000fe40003800000 */
[----:B------:R-:W-:Y:S01]  /*9d60*/  MOV R7, UR62 ;  /* 0x0000003e00077c02 */ /* 0x000fe20008000f00 */
[----:B------:R-:W-:Y:S10]  /*9d70*/  ENDCOLLECTIVE ;  /* 0x000000000000791b */ /* 0x000ff40003800000 */
.L_x_208:
[----:B------:R-:W-:Y:S05]  /*9d80*/  BSYNC B0 ;  /* 0x0000000000007941 */ /* 0x000fea0003800000 */
.L_x_207:
[----:B------:R-:W-:Y:S05]  /*9d90*/  BRA `(.L_x_209) ;  /* 0xfffffff400cc7947 */ /* 0x000fea000383ffff */
.L_x_192:
[----:B0-----:R0:W1:Y:S02]  /*9da0*/  SYNCS.PHASECHK.TRANS64.TRYWAIT P0, [R6+URZ], R3 ;  /* 0x00000003060075a7 */ /* 0x001064000800017f */
[----:B-1----:R-:W-:Y:S05]  /*9db0*/  @!P0 NANOSLEEP.SYNCS 0x989680 ;  /* 0x009896800000895d */ /* 0x002fea0003900000 */
[----:B------:R-:W1:Y:S02]  /*9dc0*/  @!P0 SYNCS.PHASECHK.TRANS64 P0, [R6+URZ], R3 ;  /* 0x00000003060085a7 */ /* 0x000e64000800007f */
[----:B-1----:R-:W-:Y:S05]  /*9dd0*/  @!P0 BRA `(.L_x_192) ;  /* 0xfffffffc00f08947 */ /* 0x002fea000383ffff */
[----:B------:R-:W-:Y:S05]  /*9de0*/  BRA `(.L_x_210) ;  /* 0xfffffff8000c7947 */ /* 0x000fea000383ffff */
.L_x_193:
[----:B0-----:R0:W1:Y:S02]  /*9df0*/  SYNCS.PHASECHK.TRANS64.TRYWAIT P0, [R7+URZ], R4 ;  /* 0x00000004070075a7 */ /* 0x001064000800017f */
[----:B-1----:R-:W-:Y:S05]  /*9e00*/  @!P0 NANOSLEEP.SYNCS 0x989680 ;  /* 0x009896800000895d */ /* 0x002fea0003900000 */
[----:B------:R-:W1:Y:S02]  /*9e10*/  @!P0 SYNCS.PHASECHK.TRANS64 P0, [R7+URZ], R4 ;  /* 0x00000004070085a7 */ /* 0x000e64000800007f */
[----:B-1----:R-:W-:Y:S05]  /*9e20*/  @!P0 BRA `(.L_x_193) ;  /* 0xfffffffc00f08947 */ /* 0x002fea000383ffff */
[----:B------:R-:W-:Y:S05]  /*9e30*/  BRA `(.L_x_211) ;  /* 0xfffffff8001c7947 */ /* 0x000fea000383ffff */
.L_x_194:
[----:B0-----:R0:W1:Y:S02]  /*9e40*/  SYNCS.PHASECHK.TRANS64.TRYWAIT P0, [R6+URZ], R5 ;  /* 0x00000005060075a7 */ /* 0x001064000800017f */
[----:B-1----:R-:W-:Y:S05]  /*9e50*/  @!P0 NANOSLEEP.SYNCS 0x989680 ;  /* 0x009896800000895d */ /* 0x002fea0003900000 */
[----:B------:R-:W1:Y:S02]  /*9e60*/  @!P0 SYNCS.PHASECHK.TRANS64 P0, [R6+URZ], R5 ;  /* 0x00000005060085a7 */ /* 0x000e64000800007f */
[----:B-1----:R-:W-:Y:S05]  /*9e70*/  @!P0 BRA `(.L_x_194) ;  /* 0xfffffffc00f08947 */ /* 0x002fea000383ffff */
[----:B------:R-:W-:Y:S05]  /*9e80*/  BRA `(.L_x_212) ;  /* 0xfffffff8002c7947 */ /* 0x000fea000383ffff */
.L_x_195:
[----:B0-----:R0:W1:Y:S02]  /*9e90*/  SYNCS.PHASECHK.TRANS64.TRYWAIT P0, [R9+URZ], R4 ;  /* 0x00000004090075a7 */ /* 0x001064000800017f */
[----:B-1----:R-:W-:Y:S05]  /*9ea0*/  @!P0 NANOSLEEP.SYNCS 0x989680 ;  /* 0x009896800000895d */ /* 0x002fea0003900000 */
[----:B------:R-:W1:Y:S02]  /*9eb0*/  @!P0 SYNCS.PHASECHK.TRANS64 P0, [R9+URZ], R4 ;  /* 0x00000004090085a7 */ /* 0x000e64000800007f */
[----:B-1----:R-:W-:Y:S05]  /*9ec0*/  @!P0 BRA `(.L_x_195) ;  /* 0xfffffffc00f08947 */ /* 0x002fea000383ffff */
[----:B------:R-:W-:Y:S05]  /*9ed0*/  BRA `(.L_x_213) ;  /* 0xfffffff8003c7947 */ /* 0x000fea000383ffff */
.L_x_196:
[----:B0-----:R0:W1:Y:S02]  /*9ee0*/  SYNCS.PHASECHK.TRANS64.TRYWAIT P0, [R6+URZ], R5 ;  /* 0x00000005060075a7 */ /* 0x001064000800017f */
[----:B-1----:R-:W-:Y:S05]  /*9ef0*/  @!P0 NANOSLEEP.SYNCS 0x989680 ;  /* 0x009896800000895d */ /* 0x002fea0003900000 */
[----:B------:R-:W1:Y:S02]  /*9f00*/  @!P0 SYNCS.PHASECHK.TRANS64 P0, [R6+URZ], R5 ;  /* 0x00000005060085a7 */ /* 0x000e64000800007f */
[----:B-1----:R-:W-:Y:S05]  /*9f10*/  @!P0 BRA `(.L_x_196) ;  /* 0xfffffffc00f08947 */ /* 0x002fea000383ffff */
[----:B------:R-:W-:Y:S05]  /*9f20*/  BRA `(.L_x_214) ;  /* 0xfffffff8004c7947 */ /* 0x000fea000383ffff */
.L_x_197:
[----:B0-----:R0:W1:Y:S02]  /*9f30*/  SYNCS.PHASECHK.TRANS64.TRYWAIT P0, [R9+URZ], R4 ;  /* 0x00000004090075a7 */ /* 0x001064000800017f */
[----:B-1----:R-:W-:Y:S05]  /*9f40*/  @!P0 NANOSLEEP.SYNCS 0x989680 ;  /* 0x009896800000895d */ /* 0x002fea0003900000 */
[----:B------:R-:W1:Y:S02]  /*9f50*/  @!P0 SYNCS.PHASECHK.TRANS64 P0, [R9+URZ], R4 ;  /* 0x00000004090085a7 */ /* 0x000e64000800007f */
[----:B-1----:R-:W-:Y:S05]  /*9f60*/  @!P0 BRA `(.L_x_197) ;  /* 0xfffffffc00f08947 */ /* 0x002fea000383ffff */
[----:B------:R-:W-:Y:S05]  /*9f70*/  BRA `(.L_x_215) ;  /* 0xfffffff8005c7947 */ /* 0x000fea000383ffff */
.L_x_198:
[----:B0-----:R0:W1:Y:S02]  /*9f80*/  SYNCS.PHASECHK.TRANS64.TRYWAIT P0, [R6+URZ], R5 ;  /* 0x00000005060075a7 */ /* 0x001064000800017f */
[----:B-1----:R-:W-:Y:S05]  /*9f90*/  @!P0 NANOSLEEP.SYNCS 0x989680 ;  /* 0x009896800000895d */ /* 0x002fea0003900000 */
[----:B------:R-:W1:Y:S02]  /*9fa0*/  @!P0 SYNCS.PHASECHK.TRANS64 P0, [R6+URZ], R5 ;  /* 0x00000005060085a7 */ /* 0x000e64000800007f */
[----:B-1----:R-:W-:Y:S05]  /*9fb0*/  @!P0 BRA `(.L_x_198) ;  /* 0xfffffffc00f08947 */ /* 0x002fea000383ffff */
[----:B------:R-:W-:Y:S05]  /*9fc0*/  BRA `(.L_x_216) ;  /* 0xfffffff8006c7947 */ /* 0x000fea000383ffff */
.L_x_199:
[----:B0-----:R0:W1:Y:S02]  /*9fd0*/  SYNCS.PHASECHK.TRANS64.TRYWAIT P0, [R9+URZ], R4 ;  /* 0x00000004090075a7 */ /* 0x001064000800017f */
[----:B-1----:R-:W-:Y:S05]  /*9fe0*/  @!P0 NANOSLEEP.SYNCS 0x989680 ;  /* 0x009896800000895d */ /* 0x002fea0003900000 */
[----:B------:R-:W1:Y:S02]  /*9ff0*/  @!P0 SYNCS.PHASECHK.TRANS64 P0, [R9+URZ], R4 ;  /* 0x00000004090085a7 */ /* 0x000e64000800007f */
[----:B-1----:R-:W-:Y:S05]  /*a000*/  @!P0 BRA `(.L_x_199) ;  /* 0xfffffffc00f08947 */ /* 0x002fea000383ffff */
[----:B------:R-:W-:Y:S05]  /*a010*/  BRA `(.L_x_217) ;  /* 0xfffffff8007c7947 */ /* 0x000fea000383ffff */
.L_x_200:
[----:B0-----:R0:W1:Y:S02]  /*a020*/  SYNCS.PHASECHK.TRANS64.TRYWAIT P0, [R10+URZ], R5 ;  /* 0x000000050a0075a7 */ /* 0x001064000800017f */
[----:B-1----:R-:W-:Y:S05]  /*a030*/  @!P0 NANOSLEEP.SYNCS 0x989680 ;  /* 0x009896800000895d */ /* 0x002fea0003900000 */
[----:B------:R-:W1:Y:S02]  /*a040*/  @!P0 SYNCS.PHASECHK.TRANS64 P0, [R10+URZ], R5 ;  /* 0x000000050a0085a7 */ /* 0x000e64000800007f */
[----:B-1----:R-:W-:Y:S05]  /*a050*/  @!P0 BRA `(.L_x_200) ;  /* 0xfffffffc00f08947 */ /* 0x002fea000383ffff */
[----:B------:R-:W-:Y:S05]  /*a060*/  BRA `(.L_x_218) ;  /* 0xfffffff8008c7947 */ /* 0x000fea000383ffff */
.L_x_201:
[----:B-1----:R1:W2:Y:S02]  /*a070*/  SYNCS.PHASECHK.TRANS64.TRYWAIT P0, [R11+URZ], R6 ;  /* 0x000000060b0075a7 */ /* 0x0022a4000800017f */
[----:B--2---:R-:W-:Y:S05]  /*a080*/  @!P0 NANOSLEEP.SYNCS 0x989680 ;  /* 0x009896800000895d */ /* 0x004fea0003900000 */
[----:B------:R-:W2:Y:S02]  /*a090*/  @!P0 SYNCS.PHASECHK.TRANS64 P0, [R11+URZ], R6 ;  /* 0x000000060b0085a7 */ /* 0x000ea4000800007f */
[----:B--2---:R-:W-:Y:S05]  /*a0a0*/  @!P0 BRA `(.L_x_201) ;  /* 0xfffffffc00f08947 */ /* 0x004fea000383ffff */
[----:B------:R-:W-:Y:S05]  /*a0b0*/  BRA `(.L_x_219) ;  /* 0xfffffff800947947 */ /* 0x000fea000383ffff */
.L_x_220:
[----:B------:R-:W-:-:S00]  /*a0c0*/  BRA `(.L_x_220) ;  /* 0xfffffffc00fc7947 */ /* 0x000fc0000383ffff */
[----:B------:R-:W-:-:S00]  /*a0d0*/  NOP ;  /* 0x0000000000007918 */ /* 0x000fc00000000000 */
        /* <DEDUP_REMOVED lines=10> */
.L_x_221:


//--------------------- .nv.shared._ZN7cutlass13device_kernelINS_4gemm6kernel13GemmUniversalIN4cute5tupleIJiiiiEEENS1_10collective13CollectiveMmaINS1_37MainloopSm90TmaGmmaWarpSpecializedFP8ILi11ENS5_IJNS4_1CILi2EEENSA_ILi1EEESC_EEENS1_35KernelTmaWarpSpecializedCooperativeEEENS5_IJNSA_ILi256EEENSA_ILi64EEESH_EEENS_12float_e4m3_tENS5_IJlSC_lEEESJ_SK_NS4_8TiledMMAINS4_8MMA_AtomIJNS4_4SM904GMMA30MMA_64x64x32_F32E4M3E4M3_SS_TNILNSO_7ScaleInE1ELSQ_1EEEEEENS4_6LayoutISD_NS5_IJSC_NSA_ILi0EEESU_EEEEENS5_IJNS4_10UnderscoreESX_SX_EEEEENS4_13SM90_TMA_LOADENS4_14ComposedLayoutINS4_7SwizzleILi2ELi4ELi3EEENS4_18smem_ptr_flag_bitsILi8EEENST_INS5_IJNSA_ILi8EEESH_EEENS5_IJSH_SC_EEEEEEEvNS4_8identityENS4_23SM90_TMA_LOAD_MULTICASTES1A_vS1B_EENS_8epilogue10collective6detail29Sm90TmaWarpSpecializedAdapterINS1F_15DefaultEpilogueISJ_SK_SK_NS1E_6thread17LinearCombinationISJ_Li1EffLNS1J_9ScaleType4KindE0ELNS_15FloatRoundStyleE2ESJ_EENS1_15EpilogueDefaultEEEEEvvEEEEvNT_6ParamsE --------------------------
	.section	.nv.shared._ZN7cutlass13device_kernelINS_4gemm6kernel13GemmUniversalIN4cute5tupleIJiiiiEEENS1_10collective13CollectiveMmaINS1_37MainloopSm90TmaGmmaWarpSpecializedFP8ILi11ENS5_IJNS4_1CILi2EEENSA_ILi1EEESC_EEENS1_35KernelTmaWarpSpecializedCooperativeEEENS5_IJNSA_ILi256EEENSA_ILi64EEESH_EEENS_12float_e4m3_tENS5_IJlSC_lEEESJ_SK_NS4_8TiledMMAINS4_8MMA_AtomIJNS4_4SM904GMMA30MMA_64x64x32_F32E4M3E4M3_SS_TNILNSO_7ScaleInE1ELSQ_1EEEEEENS4_6LayoutISD_NS5_IJSC_NSA_ILi0EEESU_EEEEENS5_IJNS4_10UnderscoreESX_SX_EEEEENS4_13SM90_TMA_LOADENS4_14ComposedLayoutINS4_7SwizzleILi2ELi4ELi3EEENS4_18smem_ptr_flag_bitsILi8EEENST_INS5_IJNSA_ILi8EEESH_EEENS5_IJSH_SC_EEEEEEEvNS4_8identityENS4_23SM90_TMA_LOAD_MULTICASTES1A_vS1B_EENS_8epilogue10collective6detail29Sm90TmaWarpSpecializedAdapterINS1F_15DefaultEpilogueISJ_SK_SK_NS1E_6thread17LinearCombinationISJ_Li1EffLNS1J_9ScaleType4KindE0ELNS_15FloatRoundStyleE2ESJ_EENS1_15EpilogueDefaultEEEEEvvEEEEvNT_6ParamsE,"aw",@nobits
	.sectionflags	@""
	.align	16
	.zero		1024


//--------------------- .nv.shared.reserved.0     --------------------------
	.section	.nv.shared.reserved.0,"aw",@nobits
	.weak		__nv_reservedSMEM_offset_0_alias
	.size		__nv_reservedSMEM_offset_0_alias, 0, 0
	.other		__nv_reservedSMEM_offset_0_alias,@"STO_CUDA_RESERVED_SHARED STV_DEFAULT"
__nv_reservedSMEM_offset_0_alias:
	.zero		0


//--------------------- .nv.global                --------------------------
	.section	.nv.global,"aw",@nobits
.nv.global:
	.type		_ZN39_INTERNAL_7824b22a_4_k_cu_ee508661_48974cute1_E,@object
	.size		_ZN39_INTERNAL_7824b22a_4_k_cu_ee508661_48974cute1_E,(_ZN39_INTERNAL_7824b22a_4_k_cu_ee508661_48974cuda3std3__45__cpo6cbeginE - _ZN39_INTERNAL_7824b22a_4_k_cu_ee508661_48974cute1_E)
_ZN39_INTERNAL_7824b22a_4_k_cu_ee508661_48974cute1_E:
	.zero		1
	.type		_ZN39_INTERNAL_7824b22a_4_k_cu_ee508661_48974cuda3std3__45__cpo6cbeginE,@object
	.size		_ZN39_INTERNAL_7824b22a_4_k_cu_ee508661_48974cuda3std3__45__cpo6cbeginE,(_ZN39_INTERNAL_7824b22a_4_k_cu_ee508661_48974cuda3std3__48in_placeE - _ZN39_INTERNAL_7824b22a_4_k_cu_ee508661_48974cuda3std3__45__cpo6cbeginE)
_ZN39_INTERNAL_7824b22a_4_k_cu_ee508661_48974cuda3std3__45__cpo6cbeginE:
	.zero		1
	.type		_ZN39_INTERNAL_7824b22a_4_k_cu_ee508661_48974cuda3std3__48in_placeE,@object
	.size		_ZN39_INTERNAL_7824b22a_4_k_cu_ee508661_48974cuda3std3__48in_placeE,(_ZN39_INTERNAL_7824b22a_4_k_cu_ee508661_48974cuda3std6ranges3__45__cpo9iter_moveE - _ZN39_INTERNAL_7824b22a_4_k_cu_ee508661_48974cuda3std3__48in_placeE)
_ZN39_INTERNAL_7824b22a_4_k_cu_ee508661_48974cuda3std3__48in_placeE:
	.zero		1
	.type		_ZN39_INTERNAL_7824b22a_4_k_cu_ee508661_48974cuda3std6ranges3__45__cpo9iter_moveE,@object
	.size		_ZN39_INTERNAL_7824b22a_4_k_cu_ee508661_48974cuda3std6ranges3__45__cpo9iter_moveE,(_ZN39_INTERNAL_7824b22a_4_k_cu_ee508661_48974cuda3std3__45__cpo5beginE - _ZN39_INTERNAL_7824b22a_4_k_cu_ee508661_48974cuda3std6ranges3__45__cpo9iter_moveE)
_ZN39_INTERNAL_7824b22a_4_k_cu_ee508661_48974cuda3std6ranges3__45__cpo9iter_moveE:
	.zero		1
	.type		_ZN39_INTERNAL_7824b22a_4_k_cu_ee508661_48974cuda3std3__45__cpo5beginE,@object
	.size		_ZN39_INTERNAL_7824b22a_4_k_cu_ee508661_48974cuda3std3__45__cpo5beginE,(_ZN39_INTERNAL_7824b22a_4_k_cu_ee508661_48974cuda3std3__441_GLOBAL__N__7824b22a_4_k_cu_ee508661_48976ignoreE - _ZN39_INTERNAL_7824b22a_4_k_cu_ee508661_48974cuda3std3__45__cpo5beginE)
_ZN39_INTERNAL_7824b22a_4_k_cu_ee508661_48974cuda3std3__45__cpo5beginE:
	.zero		1
	.type		_ZN39_INTERNAL_7824b22a_4_k_cu_ee508661_48974cuda3std3__441_GLOBAL__N__7824b22a_4_k_cu_ee508661_48976ignoreE,@object
	.size		_ZN39_INTERNAL_7824b22a_4_k_cu_ee508661_48974cuda3std3__441_GLOBAL__N__7824b22a_4_k_cu_ee508661_48976ignoreE,(_ZN39_INTERNAL_7824b22a_4_k_cu_ee508661_48974cute7productE - _ZN39_INTERNAL_7824b22a_4_k_cu_ee508661_48974cuda3std3__441_GLOBAL__N__7824b22a_4_k_cu_ee508661_48976ignoreE)
_ZN39_INTERNAL_7824b22a_4_k_cu_ee508661_48974cuda3std3__441_GLOBAL__N__7824b22a_4_k_cu_ee508661_48976ignoreE:
	.zero		1
	.type		_ZN39_INTERNAL_7824b22a_4_k_cu_ee508661_48974cute7productE,@object
	.size		_ZN39_INTERNAL_7824b22a_4_k_cu_ee508661_48974cute7productE,(_ZN39_INTERNAL_7824b22a_4_k_cu_ee508661_48974cuda3std3__45__cpo3endE - _ZN39_INTERNAL_7824b22a_4_k_cu_ee508661_48974cute7productE)
_ZN39_INTERNAL_7824b22a_4_k_cu_ee508661_48974cute7productE:
	.zero		1
	.type		_ZN39_INTERNAL_7824b22a_4_k_cu_ee508661_48974cuda3std3__45__cpo3endE,@object
	.size		_ZN39_INTERNAL_7824b22a_4_k_cu_ee508661_48974cuda3std3__45__cpo3endE,(_ZN39_INTERNAL_7824b22a_4_k_cu_ee508661_48974cuda3std3__419piecewise_constructE - _ZN39_INTERNAL_7824b22a_4_k_cu_ee508661_48974cuda3std3__45__cpo3endE)
_ZN39_INTERNAL_7824b22a_4_k_cu_ee508661_48974cuda3std3__45__cpo3endE:
	.zero		1
	.type		_ZN39_INTERNAL_7824b22a_4_k_cu_ee508661_48974cuda3std3__419piecewise_constructE,@object
	.size		_ZN39_INTERNAL_7824b22a_4_k_cu_ee508661_48974cuda3std3__419piecewise_constructE,(_ZN39_INTERNAL_7824b22a_4_k_cu_ee508661_48974cuda3std3__45__cpo4cendE - _ZN39_INTERNAL_7824b22a_4_k_cu_ee508661_48974cuda3std3__419piecewise_constructE)
_ZN39_INTERNAL_7824b22a_4_k_cu_ee508661_48974cuda3std3__419piecewise_constructE:
	.zero		1
	.type		_ZN39_INTERNAL_7824b22a_4_k_cu_ee508661_48974cuda3std3__45__cpo4cendE,@object
	.size		_ZN39_INTERNAL_7824b22a_4_k_cu_ee508661_48974cuda3std3__45__cpo4cendE,(_ZN39_INTERNAL_7824b22a_4_k_cu_ee508661_48974cuda3std6ranges3__45__cpo4swapE - _ZN39_INTERNAL_7824b22a_4_k_cu_ee508661_48974cuda3std3__45__cpo4cendE)
_ZN39_INTERNAL_7824b22a_4_k_cu_ee508661_48974cuda3std3__45__cpo4cendE:
	.zero		1
	.type		_ZN39_INTERNAL_7824b22a_4_k_cu_ee508661_48974cuda3std6ranges3__45__cpo4swapE,@object
	.size		_ZN39_INTERNAL_7824b22a_4_k_cu_ee508661_48974cuda3std6ranges3__45__cpo4swapE,(.L_7 - _ZN39_INTERNAL_7824b22a_4_k_cu_ee508661_48974cuda3std6ranges3__45__cpo4swapE)
_ZN39_INTERNAL_7824b22a_4_k_cu_ee508661_48974cuda3std6ranges3__45__cpo4swapE:
	.zero		1
.L_7:


//--------------------- .nv.constant0._ZN7cutlass13device_kernelINS_4gemm6kernel13GemmUniversalIN4cute5tupleIJiiiiEEENS1_10collective13CollectiveMmaINS1_37MainloopSm90TmaGmmaWarpSpecializedFP8ILi11ENS5_IJNS4_1CILi2EEENSA_ILi1EEESC_EEENS1_35KernelTmaWarpSpecializedCooperativeEEENS5_IJNSA_ILi256EEENSA_ILi64EEESH_EEENS_12float_e4m3_tENS5_IJlSC_lEEESJ_SK_NS4_8TiledMMAINS4_8MMA_AtomIJNS4_4SM904GMMA30MMA_64x64x32_F32E4M3E4M3_SS_TNILNSO_7ScaleInE1ELSQ_1EEEEEENS4_6LayoutISD_NS5_IJSC_NSA_ILi0EEESU_EEEEENS5_IJNS4_10UnderscoreESX_SX_EEEEENS4_13SM90_TMA_LOADENS4_14ComposedLayoutINS4_7SwizzleILi2ELi4ELi3EEENS4_18smem_ptr_flag_bitsILi8EEENST_INS5_IJNSA_ILi8EEESH_EEENS5_IJSH_SC_EEEEEEEvNS4_8identityENS4_23SM90_TMA_LOAD_MULTICASTES1A_vS1B_EENS_8epilogue10collective6detail29Sm90TmaWarpSpecializedAdapterINS1F_15DefaultEpilogueISJ_SK_SK_NS1E_6thread17LinearCombinationISJ_Li1EffLNS1J_9ScaleType4KindE0ELNS_15FloatRoundStyleE2ESJ_EENS1_15EpilogueDefaultEEEEEvvEEEEvNT_6ParamsE --------------------------
	.section	.nv.constant0._ZN7cutlass13device_kernelINS_4gemm6kernel13GemmUniversalIN4cute5tupleIJiiiiEEENS1_10collective13CollectiveMmaINS1_37MainloopSm90TmaGmmaWarpSpecializedFP8ILi11ENS5_IJNS4_1CILi2EEENSA_ILi1EEESC_EEENS1_35KernelTmaWarpSpecializedCooperativeEEENS5_IJNSA_ILi256EEENSA_ILi64EEESH_EEENS_12float_e4m3_tENS5_IJlSC_lEEESJ_SK_NS4_8TiledMMAINS4_8MMA_AtomIJNS4_4SM904GMMA30MMA_64x64x32_F32E4M3E4M3_SS_TNILNSO_7ScaleInE1ELSQ_1EEEEEENS4_6LayoutISD_NS5_IJSC_NSA_ILi0EEESU_EEEEENS5_IJNS4_10UnderscoreESX_SX_EEEEENS4_13SM90_TMA_LOADENS4_14ComposedLayoutINS4_7SwizzleILi2ELi4ELi3EEENS4_18smem_ptr_flag_bitsILi8EEENST_INS5_IJNSA_ILi8EEESH_EEENS5_IJSH_SC_EEEEEEEvNS4_8identityENS4_23SM90_TMA_LOAD_MULTICASTES1A_vS1B_EENS_8epilogue10collective6detail29Sm90TmaWarpSpecializedAdapterINS1F_15DefaultEpilogueISJ_SK_SK_NS1E_6thread17LinearCombinationISJ_Li1EffLNS1J_9ScaleType4KindE0ELNS_15FloatRoundStyleE2ESJ_EENS1_15EpilogueDefaultEEEEEvvEEEEvNT_6ParamsE,"a",@progbits
	.sectionflags	@""
	.align	4
.nv.constant0._ZN7cutlass13device_kernelINS_4gemm6kernel13GemmUniversalIN4cute5tupleIJiiiiEEENS1_10collective13CollectiveMmaINS1_37MainloopSm90TmaGmmaWarpSpecializedFP8ILi11ENS5_IJNS4_1CILi2EEENSA_ILi1EEESC_EEENS1_35KernelTmaWarpSpecializedCooperativeEEENS5_IJNSA_ILi256EEENSA_ILi64EEESH_EEENS_12float_e4m3_tENS5_IJlSC_lEEESJ_SK_NS4_8TiledMMAINS4_8MMA_AtomIJNS4_4SM904GMMA30MMA_64x64x32_F32E4M3E4M3_SS_TNILNSO_7ScaleInE1ELSQ_1EEEEEENS4_6LayoutISD_NS5_IJSC_NSA_ILi0EEESU_EEEEENS5_IJNS4_10UnderscoreESX_SX_EEEEENS4_13SM90_TMA_LOADENS4_14ComposedLayoutINS4_7SwizzleILi2ELi4ELi3EEENS4_18smem_ptr_flag_bitsILi8EEENST_INS5_IJNSA_ILi8EEESH_EEENS5_IJSH_SC_EEEEEEEvNS4_8identityENS4_23SM90_TMA_LOAD_MULTICASTES1A_vS1B_EENS_8epilogue10collective6detail29Sm90TmaWarpSpecializedAdapterINS1F_15DefaultEpilogueISJ_SK_SK_NS1E_6thread17LinearCombinationISJ_Li1EffLNS1J_9ScaleType4KindE0ELNS_15FloatRoundStyleE2ESJ_EENS1_15EpilogueDefaultEEEEEvvEEEEvNT_6ParamsE:
	.zero		1664


//--------------------- SYMBOLS --------------------------

	.type		.nv.reservedSmem.offset0,@object
	.size		.nv.reservedSmem.offset0,0x4
